	.target	sm_80

	.elftype	@"ET_EXEC"


//--------------------- .note.nv.tkinfo           --------------------------
	.section	.note.nv.tkinfo,"",@"SHT_NOTE"
	.sectionflags	@"SHF_NOTE_NV_TKINFO"
	.tkinfo
        /*0018*/ 	.word	0x00000002
        /*0030*/ 	.string	""
        /*0030*/ 	.string	"ptxas"
        /*0030*/ 	.string	"Cuda compilation tools, release 13.0, V13.0.88"
        /*0030*/ 	.string	"Build cuda_13.0.r13.0/compiler.36424714_0"
        /*0030*/ 	.string	"-v  -suppress-debug-info  -lineinfo  -arch sm_80 "



//--------------------- .note.nv.cuinfo           --------------------------
	.section	.note.nv.cuinfo,"",@"SHT_NOTE"
	.sectionflags	@"SHF_NOTE_NV_CUINFO"
        /*0018*/ 	.short	0x0002
        /*001a*/ 	.short	0x0050
        /*001c*/ 	.short	0x0082
	.zero		2


//--------------------- .nv.info                  --------------------------
	.section	.nv.info,"",@"SHT_CUDA_INFO"
	.align	4


	//----- nvinfo : EIATTR_REGCOUNT
	.align		4
        /*0000*/ 	.byte	0x04, 0x2f
        /*0002*/ 	.short	(.L_1 - .L_0)
	.align		4
.L_0:
        /*0004*/ 	.word	index@(matmul_kernel)
        /*0008*/ 	.word	0x000000f0


	//----- nvinfo : EIATTR_FRAME_SIZE
	.align		4
.L_1:
        /*000c*/ 	.byte	0x04, 0x11
        /*000e*/ 	.short	(.L_3 - .L_2)
	.align		4
.L_2:
        /*0010*/ 	.word	index@(matmul_kernel)
        /*0014*/ 	.word	0x00000000


	//----- nvinfo : EIATTR_MIN_STACK_SIZE
	.align		4
.L_3:
        /*0018*/ 	.byte	0x04, 0x12
        /*001a*/ 	.short	(.L_5 - .L_4)
	.align		4
.L_4:
        /*001c*/ 	.word	index@(matmul_kernel)
        /*0020*/ 	.word	0x00000000
.L_5:


//--------------------- .nv.info.matmul_kernel    --------------------------
	.section	.nv.info.matmul_kernel,"",@"SHT_CUDA_INFO"
	.sectionflags	@""
	.align	4


	//----- nvinfo : EIATTR_CUDA_API_VERSION
	.align		4
        /*0000*/ 	.byte	0x04, 0x37
        /*0002*/ 	.short	(.L_7 - .L_6)
.L_6:
        /*0004*/ 	.word	0x00000082


	//----- nvinfo : EIATTR_SW2861232_WAR
	.align		4
.L_7:
        /*0008*/ 	.byte	0x01, 0x35
	.zero		2


	//----- nvinfo : EIATTR_PARAM_CBANK
	.align		4
        /*000c*/ 	.byte	0x04, 0x0a
        /*000e*/ 	.short	(.L_9 - .L_8)
	.align		4
.L_8:
        /*0010*/ 	.word	index@(.nv.constant0.matmul_kernel)
        /*0014*/ 	.short	0x0160
        /*0016*/ 	.short	0x0050


	//----- nvinfo : EIATTR_CBANK_PARAM_SIZE
	.align		4
.L_9:
        /*0018*/ 	.byte	0x03, 0x19
        /*001a*/ 	.short	0x0050


	//----- nvinfo : EIATTR_KPARAM_INFO
	.align		4
        /*001c*/ 	.byte	0x04, 0x17
        /*001e*/ 	.short	(.L_11 - .L_10)
.L_10:
        /*0020*/ 	.word	0x00000000
        /*0024*/ 	.short	0x000d
        /*0026*/ 	.short	0x0048
        /*0028*/ 	.byte	0x00, 0xf4, 0x21, 0x00


	//----- nvinfo : EIATTR_KPARAM_INFO
	.align		4
.L_11:
        /*002c*/ 	.byte	0x04, 0x17
        /*002e*/ 	.short	(.L_13 - .L_12)
.L_12:
        /*0030*/ 	.word	0x00000000
        /*0034*/ 	.short	0x000c
        /*0036*/ 	.short	0x0040
        /*0038*/ 	.byte	0x00, 0xf4, 0x21, 0x00


	//----- nvinfo : EIATTR_KPARAM_INFO
	.align		4
.L_13:
        /*003c*/ 	.byte	0x04, 0x17
        /*003e*/ 	.short	(.L_15 - .L_14)
.L_14:
        /*0040*/ 	.word	0x00000000
        /*0044*/ 	.short	0x000b
        /*0046*/ 	.short	0x0038
        /*0048*/ 	.byte	0x00, 0xf0, 0x11, 0x00


	//----- nvinfo : EIATTR_KPARAM_INFO
	.align		4
.L_15:
        /*004c*/ 	.byte	0x04, 0x17
        /*004e*/ 	.short	(.L_17 - .L_16)
.L_16:
        /*0050*/ 	.word	0x00000000
        /*0054*/ 	.short	0x000a
        /*0056*/ 	.short	0x0034
        /*0058*/ 	.byte	0x00, 0xf0, 0x11, 0x00


	//----- nvinfo : EIATTR_KPARAM_INFO
	.align		4
.L_17:
        /*005c*/ 	.byte	0x04, 0x17
        /*005e*/ 	.short	(.L_19 - .L_18)
.L_18:
        /*0060*/ 	.word	0x00000000
        /*0064*/ 	.short	0x0009
        /*0066*/ 	.short	0x0030
        /*0068*/ 	.byte	0x00, 0xf0, 0x11, 0x00


	//----- nvinfo : EIATTR_KPARAM_INFO
	.align		4
.L_19:
        /*006c*/ 	.byte	0x04, 0x17
        /*006e*/ 	.short	(.L_21 - .L_20)
.L_20:
        /*0070*/ 	.word	0x00000000
        /*0074*/ 	.short	0x0008
        /*0076*/ 	.short	0x002c
        /*0078*/ 	.byte	0x00, 0xf0, 0x11, 0x00


	//----- nvinfo : EIATTR_KPARAM_INFO
	.align		4
.L_21:
        /*007c*/ 	.byte	0x04, 0x17
        /*007e*/ 	.short	(.L_23 - .L_22)
.L_22:
        /*0080*/ 	.word	0x00000000
        /*0084*/ 	.short	0x0007
        /*0086*/ 	.short	0x0028
        /*0088*/ 	.byte	0x00, 0xf0, 0x11, 0x00


	//----- nvinfo : EIATTR_KPARAM_INFO
	.align		4
.L_23:
        /*008c*/ 	.byte	0x04, 0x17
        /*008e*/ 	.short	(.L_25 - .L_24)
.L_24:
        /*0090*/ 	.word	0x00000000
        /*0094*/ 	.short	0x0006
        /*0096*/ 	.short	0x0024
        /*0098*/ 	.byte	0x00, 0xf0, 0x11, 0x00


	//----- nvinfo : EIATTR_KPARAM_INFO
	.align		4
.L_25:
        /*009c*/ 	.byte	0x04, 0x17
        /*009e*/ 	.short	(.L_27 - .L_26)
.L_26:
        /*00a0*/ 	.word	0x00000000
        /*00a4*/ 	.short	0x0005
        /*00a6*/ 	.short	0x0020
        /*00a8*/ 	.byte	0x00, 0xf0, 0x11, 0x00


	//----- nvinfo : EIATTR_KPARAM_INFO
	.align		4
.L_27:
        /*00ac*/ 	.byte	0x04, 0x17
        /*00ae*/ 	.short	(.L_29 - .L_28)
.L_28:
        /*00b0*/ 	.word	0x00000000
        /*00b4*/ 	.short	0x0004
        /*00b6*/ 	.short	0x001c
        /*00b8*/ 	.byte	0x00, 0xf0, 0x11, 0x00


	//----- nvinfo : EIATTR_KPARAM_INFO
	.align		4
.L_29:
        /*00bc*/ 	.byte	0x04, 0x17
        /*00be*/ 	.short	(.L_31 - .L_30)
.L_30:
        /*00c0*/ 	.word	0x00000000
        /*00c4*/ 	.short	0x0003
        /*00c6*/ 	.short	0x0018
        /*00c8*/ 	.byte	0x00, 0xf0, 0x11, 0x00


	//----- nvinfo : EIATTR_KPARAM_INFO
	.align		4
.L_31:
        /*00cc*/ 	.byte	0x04, 0x17
        /*00ce*/ 	.short	(.L_33 - .L_32)
.L_32:
        /*00d0*/ 	.word	0x00000000
        /*00d4*/ 	.short	0x0002
        /*00d6*/ 	.short	0x0010
        /*00d8*/ 	.byte	0x00, 0xf4, 0x21, 0x00


	//----- nvinfo : EIATTR_KPARAM_INFO
	.align		4
.L_33:
        /*00dc*/ 	.byte	0x04, 0x17
        /*00de*/ 	.short	(.L_35 - .L_34)
.L_34:
        /*00e0*/ 	.word	0x00000000
        /*00e4*/ 	.short	0x0001
        /*00e6*/ 	.short	0x0008
        /*00e8*/ 	.byte	0x00, 0xf4, 0x21, 0x00


	//----- nvinfo : EIATTR_KPARAM_INFO
	.align		4
.L_35:
        /*00ec*/ 	.byte	0x04, 0x17
        /*00ee*/ 	.short	(.L_37 - .L_36)
.L_36:
        /*00f0*/ 	.word	0x00000000
        /*00f4*/ 	.short	0x0000
        /*00f6*/ 	.short	0x0000
        /*00f8*/ 	.byte	0x00, 0xf4, 0x21, 0x00


	//----- nvinfo : EIATTR_MAXREG_COUNT
	.align		4
.L_37:
        /*00fc*/ 	.byte	0x03, 0x1b
        /*00fe*/ 	.short	0x00ff


	//----- nvinfo : EIATTR_NUM_BARRIERS
	.align		4
        /*0100*/ 	.byte	0x02, 0x4c
        /*0102*/ 	.byte	0x01
	.zero		1


	//----- nvinfo : EIATTR_MERCURY_ISA_VERSION
	.align		4
        /*0104*/ 	.byte	0x03, 0x5f
        /*0106*/ 	.short	0x0000


	//----- nvinfo : EIATTR_EXIT_INSTR_OFFSETS
	.align		4
        /*0108*/ 	.byte	0x04, 0x1c
        /*010a*/ 	.short	(.L_39 - .L_38)


	//   ....[0]....
.L_38:
        /*010c*/ 	.word	0x00006c50


	//   ....[1]....
        /*0110*/ 	.word	0x00006c70


	//----- nvinfo : EIATTR_REQNTID
	.align		4
.L_39:
        /*0114*/ 	.byte	0x04, 0x10
        /*0116*/ 	.short	(.L_41 - .L_40)
.L_40:
        /*0118*/ 	.word	0x00000080
        /*011c*/ 	.word	0x00000001
        /*0120*/ 	.word	0x00000001
.L_41:


//--------------------- .nv.callgraph             --------------------------
	.section	.nv.callgraph,"",@"SHT_CUDA_CALLGRAPH"
	.align	4
	.sectionentsize	8
	.align		4
        /*0000*/ 	.word	0x00000000
	.align		4
        /*0004*/ 	.word	0xffffffff
	.align		4
        /*0008*/ 	.word	0x00000000
	.align		4
        /*000c*/ 	.word	0xfffffffe
	.align		4
        /*0010*/ 	.word	0x00000000
	.align		4
        /*0014*/ 	.word	0xfffffffd
	.align		4
        /*0018*/ 	.word	0x00000000
	.align		4
        /*001c*/ 	.word	0xfffffffc


//--------------------- .nv.rel.action            --------------------------
	.section	.nv.rel.action,"",@"SHT_CUDA_RELOCINFO"
	.align	8
	.sectionentsize	8
        /*0000*/ 	.byte	0x73, 0x00, 0x00, 0x00, 0x00, 0x00, 0x00, 0x00, 0x00, 0x00, 0x00, 0x11, 0x25, 0x00, 0x05, 0x36


//--------------------- .nv.constant0.matmul_kernel --------------------------
	.section	.nv.constant0.matmul_kernel,"a",@progbits
	.sectionflags	@""
	.align	4
.nv.constant0.matmul_kernel:
	.zero		432


//--------------------- .text.matmul_kernel       --------------------------
	.section	.text.matmul_kernel,"ax",@progbits
	.sectioninfo	@"SHI_REGISTERS=240"
	.align	128
        .global         matmul_kernel
        .type           matmul_kernel,@function
        .size           matmul_kernel,(.L_x_4 - matmul_kernel)
        .other          matmul_kernel,@"STO_CUDA_ENTRY STV_DEFAULT"
matmul_kernel:
.text.matmul_kernel:
[----:B------:R-:W-:Y:S02]  /*0000*/  IMAD.MOV.U32 R1, RZ, RZ, c[0x0][0x28] ;  /* 0x00000a00ff017624 */ /* 0x000fe400078e00ff */
[----:B------:R-:W-:Y:S01]  /*0010*/  IMAD.MOV.U32 R0, RZ, RZ, c[0x0][0x17c] ;  /* 0x00005f00ff007624 */ /* 0x000fe200078e00ff */
[----:B------:R-:W1:Y:S01]  /*0020*/  S2R R5, SR_CTAID.X ;  /* 0x0000000000057919 */ /* 0x000e620000002500 */
[----:B------:R-:W-:Y:S01]  /*0030*/  IABS R17, c[0x0][0x178] ;  /* 0x00005e0000117a13 */ /* 0x000fe20000000000 */
[----:B------:R-:W-:Y:S01]  /*0040*/  IMAD.MOV.U32 R153, RZ, RZ, c[0x0][0x188] ;  /* 0x00006200ff997624 */ /* 0x000fe200078e00ff */
[----:B------:R-:W-:Y:S01]  /*0050*/  ULDC.64 UR4, c[0x0][0x118] ;  /* 0x0000460000047ab9 */ /* 0x000fe20000000a00 */
[----:B------:R-:W-:Y:S01]  /*0060*/  IADD3 R0, R0, 0x3f, RZ ;  /* 0x0000003f00007810 */ /* 0x000fe20007ffe0ff */
[----:B------:R-:W2:Y:S01]  /*0070*/  S2R R156, SR_TID.X ;  /* 0x00000000009c7919 */ /* 0x000ea20000002100 */
[C---:B------:R-:W-:Y:S01]  /*0080*/  IMAD.SHL.U32 R202, R153.reuse, 0x4, RZ ;  /* 0x0000000499ca7824 */ /* 0x040fe200078e00ff */
[----:B------:R-:W-:Y:S01]  /*0090*/  IABS R28, c[0x0][0x17c] ;  /* 0x00005f00001c7a13 */ /* 0x000fe20000000000 */
[C---:B------:R-:W-:Y:S01]  /*00a0*/  IMAD.SHL.U32 R198, R153.reuse, 0x8, RZ ;  /* 0x0000000899c67824 */ /* 0x040fe200078e00ff */
[----:B------:R-:W-:Y:S01]  /*00b0*/  SHF.R.S32.HI R3, RZ, 0x1f, R0 ;  /* 0x0000001fff037819 */ /* 0x000fe20000011400 */
[----:B------:R-:W-:-:S02]  /*00c0*/  IMAD R194, R153, 0xc, RZ ;  /* 0x0000000c99c27824 */ /* 0x000fc400078e02ff */
[----:B------:R-:W-:Y:S01]  /*00d0*/  IMAD.SHL.U32 R190, R153, 0x10, RZ ;  /* 0x0000001099be7824 */ /* 0x000fe200078e00ff */
[----:B------:R-:W-:Y:S01]  /*00e0*/  LEA.HI R3, R3, R0, RZ, 0x6 ;  /* 0x0000000003037211 */ /* 0x000fe200078f30ff */
[C---:B------:R-:W-:Y:S02]  /*00f0*/  IMAD R186, R153.reuse, 0x14, RZ ;  /* 0x0000001499ba7824 */ /* 0x040fe400078e02ff */
[C---:B------:R-:W-:Y:S01]  /*0100*/  IMAD R182, R153.reuse, 0x18, RZ ;  /* 0x0000001899b67824 */ /* 0x040fe200078e02ff */
[----:B------:R-:W-:Y:S01]  /*0110*/  SHF.R.S32.HI R3, RZ, 0x6, R3 ;  /* 0x00000006ff037819 */ /* 0x000fe20000011403 */
[C---:B------:R-:W-:Y:S02]  /*0120*/  IMAD R178, R153.reuse, 0x1c, RZ ;  /* 0x0000001c99b27824 */ /* 0x040fe400078e02ff */
[----:B------:R-:W-:Y:S02]  /*0130*/  IMAD R201, R153, 0x5, RZ ;  /* 0x0000000599c97824 */ /* 0x000fe400078e02ff */
[----:B------:R-:W-:Y:S01]  /*0140*/  IMAD.SHL.U32 R4, R3, 0x8, RZ ;  /* 0x0000000803047824 */ /* 0x000fe200078e00ff */
[----:B-1----:R-:W-:Y:S01]  /*0150*/  IABS R8, R5 ;  /* 0x0000000500087213 */ /* 0x002fe20000000000 */
[----:B------:R-:W-:-:S03]  /*0160*/  IMAD R197, R153, 0x9, RZ ;  /* 0x0000000999c57824 */ /* 0x000fc600078e02ff */
[-C--:B------:R-:W-:Y:S01]  /*0170*/  IABS R7, R4.reuse ;  /* 0x0000000400077213 */ /* 0x080fe20000000000 */
[C---:B------:R-:W-:Y:S01]  /*0180*/  IMAD R193, R153.reuse, 0xd, RZ ;  /* 0x0000000d99c17824 */ /* 0x040fe200078e02ff */
[----:B------:R-:W-:Y:S01]  /*0190*/  IABS R10, R4 ;  /* 0x00000004000a7213 */ /* 0x000fe20000000000 */
[C---:B------:R-:W-:Y:S01]  /*01a0*/  IMAD R189, R153.reuse, 0x11, RZ ;  /* 0x0000001199bd7824 */ /* 0x040fe200078e02ff */
[----:B------:R-:W1:Y:S01]  /*01b0*/  I2F.RP R0, R7 ;  /* 0x0000000700007306 */ /* 0x000e620000209400 */
[C---:B--2---:R-:W-:Y:S01]  /*01c0*/  LOP3.LUT R205, R156.reuse, 0x7f, RZ, 0xc0, !PT ;  /* 0x0000007f9ccd7812 */ /* 0x044fe200078ec0ff */
[C---:B------:R-:W-:Y:S01]  /*01d0*/  IMAD R185, R153.reuse, 0x15, RZ ;  /* 0x0000001599b97824 */ /* 0x040fe200078e02ff */
[----:B------:R-:W-:Y:S01]  /*01e0*/  LOP3.LUT R174, R156, 0x1f, RZ, 0xc0, !PT ;  /* 0x0000001f9cae7812 */ /* 0x000fe200078ec0ff */
[----:B------:R-:W-:Y:S02]  /*01f0*/  IMAD R19, R153, 0x74, RZ ;  /* 0x0000007499137824 */ /* 0x000fe400078e02ff */
[----:B------:R-:W-:-:S02]  /*0200*/  IMAD.SHL.U32 R173, R205, 0x4, RZ ;  /* 0x00000004cdad7824 */ /* 0x000fc400078e00ff */
[C---:B------:R-:W-:Y:S02]  /*0210*/  IMAD R181, R153.reuse, 0x19, RZ ;  /* 0x0000001999b57824 */ /* 0x040fe400078e02ff */
[----:B------:R-:W-:Y:S01]  /*0220*/  IMAD R177, R153, 0x1d, RZ ;  /* 0x0000001d99b17824 */ /* 0x000fe200078e02ff */
[----:B------:R-:W-:Y:S01]  /*0230*/  LOP3.LUT R172, R173, 0x20, RZ, 0x3c, !PT ;  /* 0x00000020adac7812 */ /* 0x000fe200078e3cff */
[----:B------:R-:W-:Y:S01]  /*0240*/  IMAD.SHL.U32 R204, R153, 0x2, RZ ;  /* 0x0000000299cc7824 */ /* 0x000fe200078e00ff */
[----:B------:R-:W-:Y:S01]  /*0250*/  LOP3.LUT R171, R173, 0x40, RZ, 0x3c, !PT ;  /* 0x00000040adab7812 */ /* 0x000fe200078e3cff */
[----:B------:R-:W-:Y:S01]  /*0260*/  IMAD R200, R153, 0x6, RZ ;  /* 0x0000000699c87824 */ /* 0x000fe200078e02ff */
[----:B------:R-:W-:Y:S01]  /*0270*/  LOP3.LUT R170, R173, 0x60, RZ, 0x3c, !PT ;  /* 0x00000060adaa7812 */ /* 0x000fe200078e3cff */
[----:B-1----:R-:W1:Y:S01]  /*0280*/  MUFU.RCP R0, R0 ;  /* 0x0000000000007308 */ /* 0x002e620000001000 */
[C---:B------:R-:W-:Y:S02]  /*0290*/  IMAD R196, R153.reuse, 0xa, RZ ;  /* 0x0000000a99c47824 */ /* 0x040fe400078e02ff */
[----:B------:R-:W-:-:S02]  /*02a0*/  IMAD R192, R153, 0xe, RZ ;  /* 0x0000000e99c07824 */ /* 0x000fc400078e02ff */
[C---:B------:R-:W-:Y:S02]  /*02b0*/  IMAD R188, R153.reuse, 0x12, RZ ;  /* 0x0000001299bc7824 */ /* 0x040fe400078e02ff */
[C---:B------:R-:W-:Y:S02]  /*02c0*/  IMAD R184, R153.reuse, 0x16, RZ ;  /* 0x0000001699b87824 */ /* 0x040fe400078e02ff */
[C---:B------:R-:W-:Y:S02]  /*02d0*/  IMAD R180, R153.reuse, 0x1a, RZ ;  /* 0x0000001a99b47824 */ /* 0x040fe400078e02ff */
[C---:B------:R-:W-:Y:S02]  /*02e0*/  IMAD R203, R153.reuse, 0x3, RZ ;  /* 0x0000000399cb7824 */ /* 0x040fe400078e02ff */
[C---:B------:R-:W-:Y:S02]  /*02f0*/  IMAD R199, R153.reuse, 0x7, RZ ;  /* 0x0000000799c77824 */ /* 0x040fe400078e02ff */
[----:B------:R-:W-:Y:S01]  /*0300*/  IMAD R176, R153, 0x1e, RZ ;  /* 0x0000001e99b07824 */ /* 0x000fe200078e02ff */
[----:B-1----:R-:W-:Y:S01]  /*0310*/  IADD3 R2, R0, 0xffffffe, RZ ;  /* 0x0ffffffe00027810 */ /* 0x002fe20007ffe0ff */
[----:B------:R-:W-:-:S02]  /*0320*/  IMAD.MOV R0, RZ, RZ, -R10 ;  /* 0x000000ffff007224 */ /* 0x000fc400078e0a0a */
[C---:B------:R-:W-:Y:S01]  /*0330*/  IMAD R195, R153.reuse, 0xb, RZ ;  /* 0x0000000b99c37824 */ /* 0x040fe200078e02ff */
[----:B------:R1:W2:Y:S01]  /*0340*/  F2I.FTZ.U32.TRUNC.NTZ R3, R2 ;  /* 0x0000000200037305 */ /* 0x0002a2000021f000 */
[C---:B------:R-:W-:Y:S02]  /*0350*/  IMAD R191, R153.reuse, 0xf, RZ ;  /* 0x0000000f99bf7824 */ /* 0x040fe400078e02ff */
[C---:B------:R-:W-:Y:S02]  /*0360*/  IMAD R35, R153.reuse, 0x4c, RZ ;  /* 0x0000004c99237824 */ /* 0x040fe400078e02ff */
[C---:B------:R-:W-:Y:S02]  /*0370*/  IMAD R187, R153.reuse, 0x13, RZ ;  /* 0x0000001399bb7824 */ /* 0x040fe400078e02ff */
[----:B------:R-:W-:Y:S02]  /*0380*/  IMAD R37, R153, 0x6c, RZ ;  /* 0x0000006c99257824 */ /* 0x000fe400078e02ff */
[----:B-1----:R-:W-:-:S02]  /*0390*/  IMAD.MOV.U32 R2, RZ, RZ, RZ ;  /* 0x000000ffff027224 */ /* 0x002fc400078e00ff */
[C---:B------:R-:W-:Y:S02]  /*03a0*/  IMAD R183, R153.reuse, 0x17, RZ ;  /* 0x0000001799b77824 */ /* 0x040fe400078e02ff */
[C---:B------:R-:W-:Y:S02]  /*03b0*/  IMAD R179, R153.reuse, 0x1b, RZ ;  /* 0x0000001b99b37824 */ /* 0x040fe400078e02ff */
[C---:B------:R-:W-:Y:S02]  /*03c0*/  IMAD R39, R153.reuse, 0x7c, RZ ;  /* 0x0000007c99277824 */ /* 0x040fe400078e02ff */
[----:B--2---:R-:W-:Y:S02]  /*03d0*/  IMAD.MOV R6, RZ, RZ, -R3 ;  /* 0x000000ffff067224 */ /* 0x004fe400078e0a03 */
[----:B------:R-:W-:Y:S02]  /*03e0*/  IMAD R175, R153, 0x1f, RZ ;  /* 0x0000001f99af7824 */ /* 0x000fe400078e02ff */
[----:B------:R-:W-:-:S02]  /*03f0*/  IMAD R9, R6, R7, RZ ;  /* 0x0000000706097224 */ /* 0x000fc400078e02ff */
[----:B------:R-:W-:Y:S02]  /*0400*/  IMAD.MOV.U32 R6, RZ, RZ, R8 ;  /* 0x000000ffff067224 */ /* 0x000fe400078e0008 */
[----:B------:R-:W-:-:S06]  /*0410*/  IMAD.HI.U32 R3, R3, R9, R2 ;  /* 0x0000000903037227 */ /* 0x000fcc00078e0002 */
[----:B------:R-:W-:-:S04]  /*0420*/  IMAD.HI.U32 R3, R3, R6, RZ ;  /* 0x0000000603037227 */ /* 0x000fc800078e00ff */
[----:B------:R-:W-:-:S05]  /*0430*/  IMAD R0, R3, R0, R6 ;  /* 0x0000000003007224 */ /* 0x000fca00078e0206 */
[----:B------:R-:W-:-:S13]  /*0440*/  ISETP.GT.U32.AND P1, PT, R7, R0, PT ;  /* 0x000000000700720c */ /* 0x000fda0003f24070 */
[----:B------:R-:W-:Y:S01]  /*0450*/  @!P1 IMAD.IADD R0, R0, 0x1, -R7 ;  /* 0x0000000100009824 */ /* 0x000fe200078e0a07 */
[----:B------:R-:W-:Y:S02]  /*0460*/  @!P1 IADD3 R3, R3, 0x1, RZ ;  /* 0x0000000103039810 */ /* 0x000fe40007ffe0ff */
[----:B------:R-:W-:Y:S02]  /*0470*/  ISETP.NE.AND P1, PT, R4, RZ, PT ;  /* 0x000000ff0400720c */ /* 0x000fe40003f25270 */
[----:B------:R-:W-:Y:S02]  /*0480*/  ISETP.GE.U32.AND P0, PT, R0, R7, PT ;  /* 0x000000070000720c */ /* 0x000fe40003f06070 */
[----:B------:R-:W-:-:S04]  /*0490*/  LOP3.LUT R0, R5, R4, RZ, 0x3c, !PT ;  /* 0x0000000405007212 */ /* 0x000fc800078e3cff */
[----:B------:R-:W-:Y:S01]  /*04a0*/  ISETP.GE.AND P2, PT, R0, RZ, PT ;  /* 0x000000ff0000720c */ /* 0x000fe20003f46270 */
[----:B------:R-:W-:-:S05]  /*04b0*/  IMAD.MOV.U32 R0, RZ, RZ, c[0x0][0x178] ;  /* 0x00005e00ff007624 */ /* 0x000fca00078e00ff */
[----:B------:R-:W-:Y:S02]  /*04c0*/  IADD3 R0, R0, 0x7f, RZ ;  /* 0x0000007f00007810 */ /* 0x000fe40007ffe0ff */
[----:B------:R-:W-:-:S05]  /*04d0*/  @P0 IADD3 R3, R3, 0x1, RZ ;  /* 0x0000000103030810 */ /* 0x000fca0007ffe0ff */
[----:B------:R-:W-:Y:S01]  /*04e0*/  IMAD.MOV.U32 R2, RZ, RZ, R3 ;  /* 0x000000ffff027224 */ /* 0x000fe200078e0003 */
[----:B------:R-:W-:-:S03]  /*04f0*/  SHF.R.S32.HI R3, RZ, 0x1f, R0 ;  /* 0x0000001fff037819 */ /* 0x000fc60000011400 */
[----:B------:R-:W-:Y:S01]  /*0500*/  @!P2 IMAD.MOV R2, RZ, RZ, -R2 ;  /* 0x000000ffff02a224 */ /* 0x000fe200078e0a02 */
[----:B------:R-:W-:Y:S02]  /*0510*/  @!P1 LOP3.LUT R2, RZ, R4, RZ, 0x33, !PT ;  /* 0x00000004ff029212 */ /* 0x000fe400078e33ff */
[----:B------:R-:W-:-:S03]  /*0520*/  LEA.HI R3, R3, R0, RZ, 0x7 ;  /* 0x0000000003037211 */ /* 0x000fc600078f38ff */
[----:B------:R-:W-:Y:S02]  /*0530*/  IMAD.SHL.U32 R6, R2, 0x8, RZ ;  /* 0x0000000802067824 */ /* 0x000fe400078e00ff */
[----:B------:R-:W-:-:S03]  /*0540*/  IMAD.MOV R2, RZ, RZ, -R2 ;  /* 0x000000ffff027224 */ /* 0x000fc600078e0a02 */
[----:B------:R-:W-:Y:S01]  /*0550*/  LEA.HI.SX32 R3, R3, -R6, 0x19 ;  /* 0x8000000603037211 */ /* 0x000fe200078fcaff */
[----:B------:R-:W-:-:S03]  /*0560*/  IMAD R8, R4, R2, R5 ;  /* 0x0000000204087224 */ /* 0x000fc600078e0205 */
[----:B------:R-:W-:-:S04]  /*0570*/  IMNMX R11, R3, 0x8, PT ;  /* 0x00000008030b7817 */ /* 0x000fc80003800200 */
[-C--:B------:R-:W-:Y:S02]  /*0580*/  IABS R7, R11.reuse ;  /* 0x0000000b00077213 */ /* 0x080fe40000000000 */
[----:B------:R-:W-:Y:S02]  /*0590*/  IABS R4, R11 ;  /* 0x0000000b00047213 */ /* 0x000fe40000000000 */
[----:B------:R-:W1:Y:S08]  /*05a0*/  I2F.RP R0, R7 ;  /* 0x0000000700007306 */ /* 0x000e700000209400 */
[----:B-1----:R-:W1:Y:S02]  /*05b0*/  MUFU.RCP R0, R0 ;  /* 0x0000000000007308 */ /* 0x002e640000001000 */
[----:B-1----:R-:W-:Y:S01]  /*05c0*/  IADD3 R3, R0, 0xffffffe, RZ ;  /* 0x0ffffffe00037810 */ /* 0x002fe20007ffe0ff */
[----:B------:R-:W-:-:S05]  /*05d0*/  IMAD.MOV R0, RZ, RZ, -R4 ;  /* 0x000000ffff007224 */ /* 0x000fca00078e0a04 */
[----:B------:R-:W1:Y:S08]  /*05e0*/  I2F.RP R4, R17 ;  /* 0x0000001100047306 */ /* 0x000e700000209400 */
[----:B------:R-:W2:Y:S08]  /*05f0*/  F2I.FTZ.U32.TRUNC.NTZ R3, R3 ;  /* 0x0000000300037305 */ /* 0x000eb0000021f000 */
[----:B-1----:R-:W1:Y:S01]  /*0600*/  MUFU.RCP R4, R4 ;  /* 0x0000000400047308 */ /* 0x002e620000001000 */
[----:B--2---:R-:W-:-:S04]  /*0610*/  IMAD.MOV R9, RZ, RZ, -R3 ;  /* 0x000000ffff097224 */ /* 0x004fc800078e0a03 */
[----:B------:R-:W-:Y:S01]  /*0620*/  IMAD.MOV.U32 R2, RZ, RZ, R9 ;  /* 0x000000ffff027224 */ /* 0x000fe200078e0009 */
[----:B------:R-:W-:-:S03]  /*0630*/  IABS R9, R8 ;  /* 0x0000000800097213 */ /* 0x000fc60000000000 */
[----:B------:R-:W-:Y:S02]  /*0640*/  IMAD R5, R2, R7, RZ ;  /* 0x0000000702057224 */ /* 0x000fe400078e02ff */
[----:B------:R-:W-:-:S04]  /*0650*/  IMAD.MOV.U32 R2, RZ, RZ, RZ ;  /* 0x000000ffff027224 */ /* 0x000fc800078e00ff */
[----:B------:R-:W-:Y:S01]  /*0660*/  IMAD.HI.U32 R2, R3, R5, R2 ;  /* 0x0000000503027227 */ /* 0x000fe200078e0002 */
[----:B-1----:R-:W-:-:S03]  /*0670*/  IADD3 R3, R4, 0xffffffe, RZ ;  /* 0x0ffffffe04037810 */ /* 0x002fc60007ffe0ff */
[----:B------:R-:W-:Y:S02]  /*0680*/  IMAD.MOV.U32 R5, RZ, RZ, c[0x0][0x180] ;  /* 0x00006000ff057624 */ /* 0x000fe400078e00ff */
[----:B------:R-:W-:Y:S01]  /*0690*/  IMAD.HI.U32 R2, R2, R9, RZ ;  /* 0x0000000902027227 */ /* 0x000fe200078e00ff */
[----:B------:R-:W1:Y:S02]  /*06a0*/  F2I.FTZ.U32.TRUNC.NTZ R3, R3 ;  /* 0x0000000300037305 */ /* 0x000e64000021f000 */
[C---:B------:R-:W-:Y:S01]  /*06b0*/  IADD3 R4, R5.reuse, -0x1d, RZ ;  /* 0xffffffe305047810 */ /* 0x040fe20007ffe0ff */
[----:B------:R-:W-:Y:S01]  /*06c0*/  IMAD R0, R2, R0, R9 ;  /* 0x0000000002007224 */ /* 0x000fe200078e0209 */
[----:B------:R-:W-:Y:S02]  /*06d0*/  IADD3 R167, R5, -0x20, RZ ;  /* 0xffffffe005a77810 */ /* 0x000fe40007ffe0ff */
[----:B------:R-:W-:Y:S02]  /*06e0*/  ISETP.GE.U32.AND P5, PT, R4, 0x7fffffc4, PT ;  /* 0x7fffffc40400780c */ /* 0x000fe40003fa6070 */
[----:B------:R-:W-:-:S02]  /*06f0*/  ISETP.GT.U32.AND P1, PT, R7, R0, PT ;  /* 0x000000000700720c */ /* 0x000fc40003f24070 */
[C---:B------:R-:W-:Y:S02]  /*0700*/  IADD3 R4, R5.reuse, -0x1e, RZ ;  /* 0xffffffe205047810 */ /* 0x040fe40007ffe0ff */
[----:B------:R-:W-:Y:S02]  /*0710*/  SEL R14, RZ, 0x7fff8, P5 ;  /* 0x0007fff8ff0e7807 */ /* 0x000fe40002800000 */
[----:B------:R-:W-:-:S07]  /*0720*/  IADD3 R18, R5, -0x11, RZ ;  /* 0xffffffef05127810 */ /* 0x000fce0007ffe0ff */
[----:B------:R-:W-:Y:S01]  /*0730*/  @!P1 IMAD.IADD R0, R0, 0x1, -R7 ;  /* 0x0000000100009824 */ /* 0x000fe200078e0a07 */
[----:B------:R-:W-:Y:S02]  /*0740*/  @!P1 IADD3 R2, R2, 0x1, RZ ;  /* 0x0000000102029810 */ /* 0x000fe40007ffe0ff */
[----:B------:R-:W-:Y:S02]  /*0750*/  ISETP.NE.AND P1, PT, R11, RZ, PT ;  /* 0x000000ff0b00720c */ /* 0x000fe40003f25270 */
[----:B------:R-:W-:Y:S01]  /*0760*/  ISETP.GE.U32.AND P0, PT, R0, R7, PT ;  /* 0x000000070000720c */ /* 0x000fe20003f06070 */
[----:B-1----:R-:W-:Y:S01]  /*0770*/  IMAD.MOV R7, RZ, RZ, -R3 ;  /* 0x000000ffff077224 */ /* 0x002fe200078e0a03 */
[----:B------:R-:W-:-:S04]  /*0780*/  LOP3.LUT R0, R8, R11, RZ, 0x3c, !PT ;  /* 0x0000000b08007212 */ /* 0x000fc800078e3cff */
[----:B------:R-:W-:-:S07]  /*0790*/  ISETP.GE.AND P2, PT, R0, RZ, PT ;  /* 0x000000ff0000720c */ /* 0x000fce0003f46270 */
[----:B------:R-:W-:-:S05]  /*07a0*/  @P0 IADD3 R2, R2, 0x1, RZ ;  /* 0x0000000102020810 */ /* 0x000fca0007ffe0ff */
[----:B------:R-:W-:Y:S01]  /*07b0*/  IMAD.MOV.U32 R20, RZ, RZ, R2 ;  /* 0x000000ffff147224 */ /* 0x000fe200078e0002 */
[----:B------:R-:W-:-:S03]  /*07c0*/  IADD3 R2, R5, -0x1f, RZ ;  /* 0xffffffe105027810 */ /* 0x000fc60007ffe0ff */
[----:B------:R-:W-:Y:S01]  /*07d0*/  @!P2 IMAD.MOV R20, RZ, RZ, -R20 ;  /* 0x000000ffff14a224 */ /* 0x000fe200078e0a14 */
[----:B------:R-:W-:Y:S02]  /*07e0*/  @!P1 LOP3.LUT R20, RZ, R11, RZ, 0x33, !PT ;  /* 0x0000000bff149212 */ /* 0x000fe400078e33ff */
[----:B------:R-:W-:Y:S01]  /*07f0*/  ISETP.GE.U32.AND P4, PT, R2, 0x7fffffc2, PT ;  /* 0x7fffffc20200780c */ /* 0x000fe20003f86070 */
[----:B------:R-:W-:Y:S01]  /*0800*/  IMAD.MOV.U32 R2, RZ, RZ, R7 ;  /* 0x000000ffff027224 */ /* 0x000fe200078e0007 */
[----:B------:R-:W-:Y:S01]  /*0810*/  ISETP.GE.U32.AND P1, PT, R4, 0x7fffffc3, PT ;  /* 0x7fffffc30400780c */ /* 0x000fe20003f26070 */
[----:B------:R-:W-:Y:S01]  /*0820*/  IMAD.MOV R0, RZ, RZ, -R20 ;  /* 0x000000ffff007224 */ /* 0x000fe200078e0a14 */
[----:B------:R-:W-:Y:S01]  /*0830*/  IADD3 R4, R5, -0x1c, RZ ;  /* 0xffffffe405047810 */ /* 0x000fe20007ffe0ff */
[----:B------:R-:W-:Y:S01]  /*0840*/  IMAD R7, R2, R17, RZ ;  /* 0x0000001102077224 */ /* 0x000fe200078e02ff */
[----:B------:R-:W-:Y:S01]  /*0850*/  SEL R16, RZ, 0x1fffe, P4 ;  /* 0x0001fffeff107807 */ /* 0x000fe20002000000 */
[----:B------:R-:W-:Y:S01]  /*0860*/  IMAD R0, R11, R0, R8 ;  /* 0x000000000b007224 */ /* 0x000fe200078e0208 */
[----:B------:R-:W-:Y:S01]  /*0870*/  ISETP.GE.U32.AND P6, PT, R4, 0x7fffffc5, PT ;  /* 0x7fffffc50400780c */ /* 0x000fe20003fc6070 */
[----:B------:R-:W-:Y:S01]  /*0880*/  IMAD.MOV.U32 R2, RZ, RZ, RZ ;  /* 0x000000ffff027224 */ /* 0x000fe200078e00ff */
[----:B------:R-:W-:Y:S01]  /*0890*/  IADD3 R4, R5, -0x17, RZ ;  /* 0xffffffe905047810 */ /* 0x000fe20007ffe0ff */
[----:B------:R-:W-:Y:S01]  /*08a0*/  IMAD.IADD R0, R6, 0x1, R0 ;  /* 0x0000000106007824 */ /* 0x000fe200078e0200 */
[----:B------:R-:W-:Y:S01]  /*08b0*/  SEL R11, RZ, 0x1, P6 ;  /* 0x00000001ff0b7807 */ /* 0x000fe20003000000 */
[----:B------:R-:W-:Y:S01]  /*08c0*/  IMAD.HI.U32 R2, R3, R7, R2 ;  /* 0x0000000703027227 */ /* 0x000fe200078e0002 */
[----:B------:R-:W-:-:S02]  /*08d0*/  IADD3 R6, R5, -0x1b, RZ ;  /* 0xffffffe505067810 */ /* 0x000fc40007ffe0ff */
[----:B------:R-:W-:Y:S01]  /*08e0*/  ISETP.GE.U32.AND P4, PT, R4, 0x7fffffca, PT ;  /* 0x7fffffca0400780c */ /* 0x000fe20003f86070 */
[----:B------:R-:W-:Y:S01]  /*08f0*/  IMAD R0, R0, 0x80, R205 ;  /* 0x0000008000007824 */ /* 0x000fe200078e02cd */
[----:B------:R-:W-:Y:S02]  /*0900*/  ISETP.GE.U32.AND P0, PT, R6, 0x7fffffc6, PT ;  /* 0x7fffffc60600780c */ /* 0x000fe40003f06070 */
[C---:B------:R-:W-:Y:S02]  /*0910*/  IADD3 R6, R5.reuse, -0x19, RZ ;  /* 0xffffffe705067810 */ /* 0x040fe40007ffe0ff */
[----:B------:R-:W-:Y:S02]  /*0920*/  IABS R3, R0 ;  /* 0x0000000000037213 */ /* 0x000fe40000000000 */
[C---:B------:R-:W-:Y:S02]  /*0930*/  IADD3 R4, R5.reuse, -0x18, RZ ;  /* 0xffffffe805047810 */ /* 0x040fe40007ffe0ff */
[----:B------:R-:W-:Y:S01]  /*0940*/  ISETP.GE.U32.AND P2, PT, R6, 0x7fffffc8, PT ;  /* 0x7fffffc80600780c */ /* 0x000fe20003f46070 */
[----:B------:R-:W-:Y:S01]  /*0950*/  IMAD.HI.U32 R2, R2, R3, RZ ;  /* 0x0000000302027227 */ /* 0x000fe200078e00ff */
[----:B------:R-:W-:-:S02]  /*0960*/  IADD3 R6, R5, -0x15, RZ ;  /* 0xffffffeb05067810 */ /* 0x000fc40007ffe0ff */
[----:B------:R-:W-:Y:S01]  /*0970*/  IADD3 R7, R5, -0x1a, RZ ;  /* 0xffffffe605077810 */ /* 0x000fe20007ffe0ff */
[----:B------:R-:W-:Y:S01]  /*0980*/  IMAD.MOV R2, RZ, RZ, -R2 ;  /* 0x000000ffff027224 */ /* 0x000fe200078e0a02 */
[----:B------:R-:W-:Y:S02]  /*0990*/  SEL R12, RZ, 0x1fffe, P0 ;  /* 0x0001fffeff0c7807 */ /* 0x000fe40000000000 */
[----:B------:R-:W-:Y:S01]  /*09a0*/  ISETP.GE.U32.AND P5, PT, R4, 0x7fffffc9, PT ;  /* 0x7fffffc90400780c */ /* 0x000fe20003fa6070 */
[----:B------:R-:W-:Y:S01]  /*09b0*/  IMAD R2, R17, R2, R3 ;  /* 0x0000000211027224 */ /* 0x000fe200078e0203 */
[----:B------:R-:W-:Y:S01]  /*09c0*/  IADD3 R3, R5, -0x16, RZ ;  /* 0xffffffea05037810 */ /* 0x000fe20007ffe0ff */
[----:B------:R-:W-:Y:S01]  /*09d0*/  IMAD.IADD R11, R11, 0x1, R12 ;  /* 0x000000010b0b7824 */ /* 0x000fe200078e020c */
[----:B------:R-:W-:Y:S02]  /*09e0*/  SEL R13, RZ, 0x4, P1 ;  /* 0x00000004ff0d7807 */ /* 0x000fe40000800000 */
[----:B------:R-:W-:-:S02]  /*09f0*/  ISETP.GT.U32.AND P6, PT, R17, R2, PT ;  /* 0x000000021100720c */ /* 0x000fc40003fc4070 */
[----:B------:R-:W-:Y:S02]  /*0a00*/  ISETP.GE.U32.AND P0, PT, R3, 0x7fffffcb, PT ;  /* 0x7fffffcb0300780c */ /* 0x000fe40003f06070 */
[C---:B------:R-:W-:Y:S02]  /*0a10*/  IADD3 R4, R5.reuse, -0x13, RZ ;  /* 0xffffffed05047810 */ /* 0x040fe40007ffe0ff */
[----:B------:R-:W-:Y:S02]  /*0a20*/  IADD3 R3, R5, -0x1, RZ ;  /* 0xffffffff05037810 */ /* 0x000fe40007ffe0ff */
[----:B------:R-:W-:Y:S02]  /*0a30*/  ISETP.GE.U32.AND P1, PT, R6, 0x7fffffcc, PT ;  /* 0x7fffffcc0600780c */ /* 0x000fe40003f26070 */
[----:B------:R-:W-:Y:S02]  /*0a40*/  ISETP.GE.U32.AND P3, PT, R7, 0x7fffffc7, PT ;  /* 0x7fffffc70700780c */ /* 0x000fe40003f66070 */
[----:B------:R-:W-:Y:S01]  /*0a50*/  IADD3 R6, R5, -0x14, RZ ;  /* 0xffffffec05067810 */ /* 0x000fe20007ffe0ff */
[----:B------:R-:W-:Y:S01]  /*0a60*/  @!P6 IMAD.IADD R2, R2, 0x1, -R17 ;  /* 0x000000010202e824 */ /* 0x000fe200078e0a11 */
[----:B------:R-:W-:-:S02]  /*0a70*/  SEL R10, RZ, 0x7fff8, P2 ;  /* 0x0007fff8ff0a7807 */ /* 0x000fc40001000000 */
[----:B------:R-:W-:Y:S02]  /*0a80*/  SEL R8, RZ, 0x1fffe, P4 ;  /* 0x0001fffeff087807 */ /* 0x000fe40002000000 */
[----:B------:R-:W-:Y:S02]  /*0a90*/  ISETP.GT.U32.AND P6, PT, R17, R2, PT ;  /* 0x000000021100720c */ /* 0x000fe40003fc4070 */
[----:B------:R-:W-:Y:S02]  /*0aa0*/  ISETP.GE.U32.AND P2, PT, R4, 0x7fffffce, PT ;  /* 0x7fffffce0400780c */ /* 0x000fe40003f46070 */
[----:B------:R-:W-:Y:S02]  /*0ab0*/  ISETP.GE.U32.AND P4, PT, R3, 0x7fffffe0, PT ;  /* 0x7fffffe00300780c */ /* 0x000fe40003f86070 */
[----:B------:R-:W-:Y:S02]  /*0ac0*/  IADD3 R4, R5, -0x5, RZ ;  /* 0xfffffffb05047810 */ /* 0x000fe40007ffe0ff */
[----:B------:R-:W-:-:S02]  /*0ad0*/  SEL R3, RZ, 0x1, P5 ;  /* 0x00000001ff037807 */ /* 0x000fc40002800000 */
[----:B------:R-:W-:Y:S02]  /*0ae0*/  SEL R7, RZ, 0x7fff8, P1 ;  /* 0x0007fff8ff077807 */ /* 0x000fe40000800000 */
[----:B------:R-:W-:Y:S01]  /*0af0*/  SEL R9, RZ, 0x4, P3 ;  /* 0x00000004ff097807 */ /* 0x000fe20001800000 */
[----:B------:R-:W-:Y:S01]  /*0b00*/  IMAD.IADD R8, R3, 0x1, R8 ;  /* 0x0000000103087824 */ /* 0x000fe200078e0208 */
[----:B------:R-:W-:Y:S01]  /*0b10*/  ISETP.GE.U32.AND P1, PT, R167, 0x7fffffc1, PT ;  /* 0x7fffffc1a700780c */ /* 0x000fe20003f26070 */
[----:B------:R-:W-:Y:S01]  /*0b20*/  @!P6 IMAD.IADD R2, R2, 0x1, -R17 ;  /* 0x000000010202e824 */ /* 0x000fe200078e0a11 */
[----:B------:R-:W-:Y:S02]  /*0b30*/  ISETP.GE.U32.AND P3, PT, R6, 0x7fffffcd, PT ;  /* 0x7fffffcd0600780c */ /* 0x000fe40003f66070 */
[----:B------:R-:W-:Y:S02]  /*0b40*/  ISETP.GE.U32.AND P5, PT, R4, 0x7fffffdc, PT ;  /* 0x7fffffdc0400780c */ /* 0x000fe40003fa6070 */
[----:B------:R-:W-:-:S02]  /*0b50*/  IADD3 R4, R5, -0x12, RZ ;  /* 0xffffffee05047810 */ /* 0x000fc40007ffe0ff */
[----:B------:R-:W-:Y:S02]  /*0b60*/  SEL R15, RZ, 0x1, P1 ;  /* 0x00000001ff0f7807 */ /* 0x000fe40000800000 */
[----:B------:R-:W-:Y:S02]  /*0b70*/  SEL R3, RZ, 0x1, P3 ;  /* 0x00000001ff037807 */ /* 0x000fe40001800000 */
[----:B------:R-:W-:Y:S01]  /*0b80*/  ISETP.GE.AND P3, PT, R0, RZ, PT ;  /* 0x000000ff0000720c */ /* 0x000fe20003f66270 */
[----:B------:R-:W-:Y:S01]  /*0b90*/  IMAD.IADD R15, R15, 0x1, R16 ;  /* 0x000000010f0f7824 */ /* 0x000fe200078e0210 */
[----:B------:R-:W-:Y:S02]  /*0ba0*/  SEL R6, RZ, 0x4, P0 ;  /* 0x00000004ff067807 */ /* 0x000fe40000000000 */
[----:B------:R-:W-:Y:S02]  /*0bb0*/  ISETP.NE.AND P6, PT, RZ, c[0x0][0x178], PT ;  /* 0x00005e00ff007a0c */ /* 0x000fe40003fc5270 */
[----:B------:R-:W-:-:S02]  /*0bc0*/  ISETP.GE.U32.AND P0, PT, R4, 0x7fffffcf, PT ;  /* 0x7fffffcf0400780c */ /* 0x000fc40003f06070 */
[----:B------:R-:W-:Y:S02]  /*0bd0*/  SEL R4, RZ, 0x1fffe, P2 ;  /* 0x0001fffeff047807 */ /* 0x000fe40001000000 */
[----:B------:R-:W-:Y:S02]  /*0be0*/  LOP3.LUT R11, R11, 0x3, RZ, 0xc0, !PT ;  /* 0x000000030b0b7812 */ /* 0x000fe400078ec0ff */
[----:B------:R-:W-:Y:S01]  /*0bf0*/  LOP3.LUT R8, R8, 0x3, RZ, 0xc0, !PT ;  /* 0x0000000308087812 */ /* 0x000fe200078ec0ff */
[----:B------:R-:W-:Y:S01]  /*0c00*/  IMAD.IADD R4, R3, 0x1, R4 ;  /* 0x0000000103047824 */ /* 0x000fe200078e0204 */
[----:B------:R-:W-:Y:S02]  /*0c10*/  LOP3.LUT R15, R15, 0x3, RZ, 0xc0, !PT ;  /* 0x000000030f0f7812 */ /* 0x000fe400078ec0ff */
[----:B------:R-:W-:Y:S01]  /*0c20*/  IADD3 R9, R11, R10, R9 ;  /* 0x0000000a0b097210 */ /* 0x000fe20007ffe009 */
[----:B------:R-:W-:Y:S01]  /*0c30*/  IMAD.MOV.U32 R10, RZ, RZ, R2 ;  /* 0x000000ffff0a7224 */ /* 0x000fe200078e0002 */
[----:B------:R-:W-:Y:S01]  /*0c40*/  ISETP.GE.U32.AND P2, PT, R18, 0x7fffffd0, PT ;  /* 0x7fffffd01200780c */ /* 0x000fe20003f46070 */
[----:B------:R-:W-:Y:S01]  /*0c50*/  IMAD.MOV.U32 R18, RZ, RZ, RZ ;  /* 0x000000ffff127224 */ /* 0x000fe200078e00ff */
[----:B------:R-:W-:Y:S01]  /*0c60*/  IADD3 R6, R8, R7, R6 ;  /* 0x0000000708067210 */ /* 0x000fe20007ffe006 */
[----:B------:R-:W-:Y:S01]  /*0c70*/  @!P3 IMAD.MOV R10, RZ, RZ, -R10 ;  /* 0x000000ffff0ab224 */ /* 0x000fe200078e0a0a */
[----:B------:R-:W-:Y:S01]  /*0c80*/  IADD3 R13, R15, R14, R13 ;  /* 0x0000000e0f0d7210 */ /* 0x000fe20007ffe00d */
[----:B------:R-:W-:Y:S01]  /*0c90*/  IMAD R15, R153, 0x30, RZ ;  /* 0x00000030990f7824 */ /* 0x000fe200078e02ff */
[----:B------:R-:W-:Y:S01]  /*0ca0*/  SEL R2, RZ, 0x4, P0 ;  /* 0x00000004ff027807 */ /* 0x000fe20000000000 */
[----:B------:R-:W-:Y:S01]  /*0cb0*/  IMAD.SHL.U32 R6, R6, 0x100, RZ ;  /* 0x0000010006067824 */ /* 0x000fe200078e00ff */
[----:B------:R-:W-:-:S02]  /*0cc0*/  SEL R3, RZ, 0x7fff8, P2 ;  /* 0x0007fff8ff037807 */ /* 0x000fc40001000000 */
[----:B------:R-:W-:Y:S02]  /*0cd0*/  LOP3.LUT R4, R4, 0x3, RZ, 0xc0, !PT ;  /* 0x0000000304047812 */ /* 0x000fe400078ec0ff */
[----:B------:R-:W-:Y:S02]  /*0ce0*/  @!P6 LOP3.LUT R10, RZ, c[0x0][0x178], RZ, 0x33, !PT ;  /* 0x00005e00ff0aea12 */ /* 0x000fe400078e33ff */
[----:B------:R-:W-:Y:S02]  /*0cf0*/  LOP3.LUT R8, R13, 0xf, RZ, 0xc0, !PT ;  /* 0x0000000f0d087812 */ /* 0x000fe400078ec0ff */
[----:B------:R-:W-:Y:S01]  /*0d00*/  IADD3 R2, R4, R3, R2 ;  /* 0x0000000304027210 */ /* 0x000fe20007ffe002 */
[----:B------:R-:W-:Y:S01]  /*0d10*/  IMAD R3, R10, c[0x0][0x184], RZ ;  /* 0x000061000a037a24 */ /* 0x000fe200078e02ff */
[----:B------:R-:W-:Y:S01]  /*0d20*/  IADD3 R4, R5, -0x9, RZ ;  /* 0xfffffff705047810 */ /* 0x000fe20007ffe0ff */
[----:B------:R-:W-:Y:S01]  /*0d30*/  IMAD R8, R9, 0x10, R8 ;  /* 0x0000001009087824 */ /* 0x000fe200078e0208 */
[----:B------:R-:W-:-:S02]  /*0d40*/  LOP3.LUT R7, R6, 0xf00, RZ, 0xe2, !PT ;  /* 0x00000f0006077812 */ /* 0x000fc400078ee2ff */
[----:B------:R-:W-:Y:S01]  /*0d50*/  ISETP.GE.U32.AND P6, PT, R4, 0x7fffffd8, PT ;  /* 0x7fffffd80400780c */ /* 0x000fe20003fc6070 */
[----:B------:R-:W-:Y:S01]  /*0d60*/  IMAD.SHL.U32 R4, R3, 0x4, RZ ;  /* 0x0000000403047824 */ /* 0x000fe200078e00ff */
[C---:B------:R-:W-:Y:S01]  /*0d70*/  IADD3 R6, R5.reuse, -0xd, RZ ;  /* 0xfffffff305067810 */ /* 0x040fe20007ffe0ff */
[----:B------:R-:W-:Y:S01]  /*0d80*/  IMAD R2, R2, 0x1000, R7 ;  /* 0x0000100002027824 */ /* 0x000fe200078e0207 */
[----:B------:R-:W-:Y:S02]  /*0d90*/  LOP3.LUT R7, R8, 0xff, RZ, 0xc0, !PT ;  /* 0x000000ff08077812 */ /* 0x000fe400078ec0ff */
[----:B------:R-:W-:Y:S02]  /*0da0*/  ISETP.GE.U32.AND P2, PT, R6, 0x7fffffd4, PT ;  /* 0x7fffffd40600780c */ /* 0x000fe40003f46070 */
[----:B------:R-:W-:Y:S01]  /*0db0*/  IADD3 R6, P0, R4, c[0x0][0x160], RZ ;  /* 0x0000580004067a10 */ /* 0x000fe20007f1e0ff */
[----:B------:R-:W-:Y:S01]  /*0dc0*/  IMAD.IADD R2, R2, 0x1, R7 ;  /* 0x0000000102027824 */ /* 0x000fe200078e0207 */
[----:B------:R-:W-:-:S02]  /*0dd0*/  IADD3 R9, R5, -0x2, RZ ;  /* 0xfffffffe05097810 */ /* 0x000fc40007ffe0ff */
[----:B------:R-:W-:Y:S02]  /*0de0*/  LEA.HI.X.SX32 R7, R3, c[0x0][0x164], 0x2, P0 ;  /* 0x0000590003077a11 */ /* 0x000fe400000f16ff */
[-C--:B------:R-:W-:Y:S02]  /*0df0*/  LEA R10, P3, R153, R6.reuse, 0x4 ;  /* 0x00000006990a7211 */ /* 0x080fe400078620ff */
[----:B------:R-:W-:Y:S01]  /*0e00*/  LOP3.LUT R8, R2, 0xffff, RZ, 0xc0, !PT ;  /* 0x0000ffff02087812 */ /* 0x000fe200078ec0ff */
[----:B------:R1:W-:Y:S01]  /*0e10*/  LDGSTS.E [R173], [R6.64], !P4 ;  /* 0x0000000006ad7fae */ /* 0x0003e2000e121844 */
[----:B------:R-:W-:Y:S02]  /*0e20*/  LEA.HI.X.SX32 R11, R202, R7, 0x2, P3 ;  /* 0x00000007ca0b7211 */ /* 0x000fe400018f16ff */
[----:B------:R-:W-:Y:S02]  /*0e30*/  SHF.R.U32.HI R2, RZ, 0xf, R8 ;  /* 0x0000000fff027819 */ /* 0x000fe40000011608 */
[----:B------:R-:W-:Y:S01]  /*0e40*/  ISETP.GE.U32.AND P0, PT, R9, 0x7fffffdf, PT ;  /* 0x7fffffdf0900780c */ /* 0x000fe20003f06070 */
[----:B------:R2:W-:Y:S01]  /*0e50*/  LDGSTS.E [R173+0x800], [R10.64], !P5 ;  /* 0x008000000aad7fae */ /* 0x0005e2000e921844 */
[----:B------:R-:W-:-:S02]  /*0e60*/  LEA R12, P5, R153, R6, 0x5 ;  /* 0x00000006990c7211 */ /* 0x000fc400078a28ff */
[-C--:B------:R-:W-:Y:S02]  /*0e70*/  IADD3 R14, P4, R15, R6.reuse, RZ ;  /* 0x000000060f0e7210 */ /* 0x080fe40007f9e0ff */
[----:B------:R-:W-:Y:S02]  /*0e80*/  LEA.HI.X.SX32 R13, R198, R7, 0x2, P5 ;  /* 0x00000007c60d7211 */ /* 0x000fe400028f16ff */
[C---:B------:R-:W-:Y:S02]  /*0e90*/  LEA R16, P5, R153.reuse, R6, 0x6 ;  /* 0x0000000699107211 */ /* 0x040fe400078a30ff */
[----:B------:R-:W-:Y:S01]  /*0ea0*/  LOP3.LUT P3, RZ, R2, 0x1, RZ, 0xc0, !PT ;  /* 0x0000000102ff7812 */ /* 0x000fe2000786c0ff */
[----:B------:R3:W-:Y:S01]  /*0eb0*/  LDGSTS.E [R173+0x1000], [R12.64], !P6 ;  /* 0x010000000cad7fae */ /* 0x0007e2000f121844 */
[--C-:B------:R-:W-:Y:S01]  /*0ec0*/  SHF.R.U32.HI R9, RZ, 0x7, R8.reuse ;  /* 0x00000007ff097819 */ /* 0x100fe20000011608 */
[----:B--2---:R-:W-:Y:S01]  /*0ed0*/  IMAD R11, R153, 0x50, RZ ;  /* 0x00000050990b7824 */ /* 0x004fe200078e02ff */
[----:B------:R-:W-:-:S02]  /*0ee0*/  SHF.R.U32.HI R2, RZ, 0xb, R8 ;  /* 0x0000000bff027819 */ /* 0x000fc40000011608 */
[-C--:B------:R-:W-:Y:S02]  /*0ef0*/  LEA.HI.X.SX32 R15, R194, R7.reuse, 0x2, P4 ;  /* 0x00000007c20f7211 */ /* 0x080fe400020f16ff */
[----:B------:R-:W-:Y:S02]  /*0f00*/  LEA.HI.X.SX32 R17, R190, R7, 0x2, P5 ;  /* 0x00000007be117211 */ /* 0x000fe400028f16ff */
[----:B------:R-:W-:Y:S01]  /*0f10*/  LOP3.LUT P5, RZ, R9, 0x1, RZ, 0xc0, !PT ;  /* 0x0000000109ff7812 */ /* 0x000fe200078ac0ff */
[----:B------:R-:W-:Y:S01]  /*0f20*/  IMAD R9, R153, 0x60, RZ ;  /* 0x0000006099097824 */ /* 0x000fe200078e02ff */
[----:B------:R-:W-:Y:S01]  /*0f30*/  LOP3.LUT P4, RZ, R2, 0x1, RZ, 0xc0, !PT ;  /* 0x0000000102ff7812 */ /* 0x000fe2000788c0ff */
[----:B------:R2:W-:Y:S01]  /*0f40*/  LDGSTS.E [R173+0x1800], [R14.64], !P2 ;  /* 0x018000000ead7fae */ /* 0x0005e2000d121844 */
[-C--:B------:R-:W-:Y:S02]  /*0f50*/  IADD3 R10, P2, R11, R6.reuse, RZ ;  /* 0x000000060b0a7210 */ /* 0x080fe40007f5e0ff */
[----:B---3--:R-:W-:Y:S01]  /*0f60*/  IADD3 R12, P6, R9, R6, RZ ;  /* 0x00000006090c7210 */ /* 0x008fe20007fde0ff */
[----:B------:R3:W-:Y:S01]  /*0f70*/  LDGSTS.E [R173+0x2000], [R16.64], P3 ;  /* 0x0200000010ad7fae */ /* 0x0007e20009921844 */
[----:B------:R-:W-:-:S02]  /*0f80*/  SHF.R.U32.HI R9, RZ, 0x3, R8 ;  /* 0x00000003ff097819 */ /* 0x000fc40000011608 */
[-C--:B------:R-:W-:Y:S02]  /*0f90*/  LEA.HI.X.SX32 R11, R186, R7.reuse, 0x2, P2 ;  /* 0x00000007ba0b7211 */ /* 0x080fe400010f16ff */
[----:B------:R-:W-:Y:S02]  /*0fa0*/  LEA.HI.X.SX32 R13, R182, R7, 0x2, P6 ;  /* 0x00000007b60d7211 */ /* 0x000fe400030f16ff */
[----:B------:R-:W-:Y:S01]  /*0fb0*/  LOP3.LUT P2, RZ, R9, 0x1, RZ, 0xc0, !PT ;  /* 0x0000000109ff7812 */ /* 0x000fe2000784c0ff */
[----:B--2---:R-:W-:Y:S01]  /*0fc0*/  IMAD R15, R153, 0x70, RZ ;  /* 0x00000070990f7824 */ /* 0x004fe200078e02ff */
[----:B------:R2:W-:Y:S01]  /*0fd0*/  LDGSTS.E [R173+0x2800], [R10.64], P4 ;  /* 0x028000000aad7fae */ /* 0x0005e2000a121844 */
[----:B------:R-:W-:Y:S02]  /*0fe0*/  IADD3 R2, R5, -0x6, RZ ;  /* 0xfffffffa05027810 */ /* 0x000fe40007ffe0ff */
[-C--:B---3--:R-:W-:Y:S01]  /*0ff0*/  IADD3 R16, P4, R202, R6.reuse, RZ ;  /* 0x00000006ca107210 */ /* 0x088fe20007f9e0ff */
[----:B------:R3:W-:Y:S01]  /*1000*/  LDGSTS.E [R173+0x3000], [R12.64], P5 ;  /* 0x030000000cad7fae */ /* 0x0007e2000a921844 */
[----:B------:R-:W-:-:S02]  /*1010*/  IADD3 R14, P5, R15, R6, RZ ;  /* 0x000000060f0e7210 */ /* 0x000fc40007fbe0ff */
[-C--:B------:R-:W-:Y:S02]  /*1020*/  LEA.HI.X.SX32 R17, R153, R7.reuse, 0x2, P4 ;  /* 0x0000000799117211 */ /* 0x080fe400020f16ff */
[----:B------:R-:W-:Y:S02]  /*1030*/  LEA.HI.X.SX32 R15, R178, R7, 0x2, P5 ;  /* 0x00000007b20f7211 */ /* 0x000fe400028f16ff */
[----:B------:R-:W-:Y:S02]  /*1040*/  ISETP.GE.U32.AND P3, PT, R2, 0x7fffffdb, PT ;  /* 0x7fffffdb0200780c */ /* 0x000fe40003f66070 */
[C---:B------:R-:W-:Y:S01]  /*1050*/  IADD3 R2, R5.reuse, -0xa, RZ ;  /* 0xfffffff605027810 */ /* 0x040fe20007ffe0ff */
[----:B------:R4:W-:Y:S01]  /*1060*/  LDGSTS.E [R173+0x3800], [R14.64], P2 ;  /* 0x038000000ead7fae */ /* 0x0009e20009121844 */
[----:B------:R-:W-:Y:S01]  /*1070*/  IADD3 R9, R5, -0xe, RZ ;  /* 0xfffffff205097810 */ /* 0x000fe20007ffe0ff */
[----:B---3--:R-:W-:Y:S01]  /*1080*/  IMAD R13, R153, 0x24, RZ ;  /* 0x00000024990d7824 */ /* 0x008fe200078e02ff */
[----:B------:R-:W-:Y:S01]  /*1090*/  ISETP.GE.U32.AND P5, PT, R2, 0x7fffffd7, PT ;  /* 0x7fffffd70200780c */ /* 0x000fe20003fa6070 */
[----:B------:R3:W-:Y:S01]  /*10a0*/  LDGSTS.E [R172+0x200], [R16.64], !P0 ;  /* 0x0020000010ac7fae */ /* 0x0007e2000c121844 */
[----:B--2---:R-:W-:-:S02]  /*10b0*/  IADD3 R10, P0, R186, R6, RZ ;  /* 0x00000006ba0a7210 */ /* 0x004fc40007f1e0ff */
[----:B------:R-:W-:Y:S02]  /*10c0*/  IADD3 R2, R5, -0x3, RZ ;  /* 0xfffffffd05027810 */ /* 0x000fe40007ffe0ff */
[----:B------:R-:W-:Y:S02]  /*10d0*/  LEA.HI.X.SX32 R11, R201, R7, 0x2, P0 ;  /* 0x00000007c90b7211 */ /* 0x000fe400000f16ff */
[----:B------:R-:W-:Y:S01]  /*10e0*/  ISETP.GE.U32.AND P0, PT, R2, 0x7fffffde, PT ;  /* 0x7fffffde0200780c */ /* 0x000fe20003f06070 */
[----:B----4-:R-:W-:Y:S01]  /*10f0*/  IMAD R15, R153, 0x34, RZ ;  /* 0x00000034990f7824 */ /* 0x010fe200078e02ff */
[----:B------:R-:W-:Y:S01]  /*1100*/  SHF.R.U32.HI R2, RZ, 0xa, R8 ;  /* 0x0000000aff027819 */ /* 0x000fe20000011608 */
[----:B------:R2:W-:Y:S01]  /*1110*/  LDGSTS.E [R172+0xa00], [R10.64], !P3 ;  /* 0x00a000000aac7fae */ /* 0x0005e2000d921844 */
[----:B------:R-:W-:Y:S01]  /*1120*/  ISETP.GE.U32.AND P4, PT, R9, 0x7fffffd3, PT ;  /* 0x7fffffd30900780c */ /* 0x000fe20003f86070 */
[----:B---3--:R-:W-:Y:S01]  /*1130*/  IMAD R17, R153, 0x64, RZ ;  /* 0x0000006499117824 */ /* 0x008fe200078e02ff */
[----:B------:R-:W-:-:S02]  /*1140*/  LOP3.LUT P3, RZ, R2, 0x1, RZ, 0xc0, !PT ;  /* 0x0000000102ff7812 */ /* 0x000fc4000786c0ff */
[----:B------:R-:W3:Y:S01]  /*1150*/  I2F.RP R2, R28 ;  /* 0x0000001c00027306 */ /* 0x000ee20000209400 */
[----:B------:R-:W-:Y:S02]  /*1160*/  SHF.R.U32.HI R9, RZ, 0xe, R8 ;  /* 0x0000000eff097819 */ /* 0x000fe40000011608 */
[-C--:B------:R-:W-:Y:S02]  /*1170*/  IADD3 R12, P6, R13, R6.reuse, RZ ;  /* 0x000000060d0c7210 */ /* 0x080fe40007fde0ff */
[----:B------:R-:W-:Y:S01]  /*1180*/  LOP3.LUT P2, RZ, R9, 0x1, RZ, 0xc0, !PT ;  /* 0x0000000109ff7812 */ /* 0x000fe2000784c0ff */
[----:B------:R-:W-:Y:S01]  /*1190*/  IMAD R9, R153, 0x44, RZ ;  /* 0x0000004499097824 */ /* 0x000fe200078e02ff */
[----:B------:R-:W-:Y:S01]  /*11a0*/  LEA.HI.X.SX32 R13, R197, R7, 0x2, P6 ;  /* 0x00000007c50d7211 */ /* 0x000fe200030f16ff */
[----:B--2---:R-:W-:Y:S01]  /*11b0*/  IMAD R11, R153, 0x54, RZ ;  /* 0x00000054990b7824 */ /* 0x004fe200078e02ff */
[----:B------:R-:W-:-:S03]  /*11c0*/  IADD3 R14, P6, R15, R6, RZ ;  /* 0x000000060f0e7210 */ /* 0x000fc60007fde0ff */
[----:B------:R2:W-:Y:S01]  /*11d0*/  LDGSTS.E [R172+0x1200], [R12.64], !P5 ;  /* 0x012000000cac7fae */ /* 0x0005e2000e921844 */
[----:B------:R-:W-:Y:S02]  /*11e0*/  IADD3 R10, P5, R9, R6, RZ ;  /* 0x00000006090a7210 */ /* 0x000fe40007fbe0ff */
[----:B------:R-:W-:Y:S01]  /*11f0*/  LEA.HI.X.SX32 R15, R193, R7, 0x2, P6 ;  /* 0x00000007c10f7211 */ /* 0x000fe200030f16ff */
[----:B---3--:R-:W3:Y:S01]  /*1200*/  MUFU.RCP R2, R2 ;  /* 0x0000000200027308 */ /* 0x008ee20000001000 */
[----:B------:R-:W-:-:S03]  /*1210*/  SHF.R.U32.HI R9, RZ, 0x6, R8 ;  /* 0x00000006ff097819 */ /* 0x000fc60000011608 */
[----:B------:R4:W-:Y:S01]  /*1220*/  LDGSTS.E [R172+0x1a00], [R14.64], !P4 ;  /* 0x01a000000eac7fae */ /* 0x0009e2000e121844 */
[----:B------:R-:W-:Y:S02]  /*1230*/  LOP3.LUT P4, RZ, R9, 0x1, RZ, 0xc0, !PT ;  /* 0x0000000109ff7812 */ /* 0x000fe4000788c0ff */
[----:B------:R-:W-:Y:S02]  /*1240*/  IADD3 R9, R5, -0x7, RZ ;  /* 0xfffffff905097810 */ /* 0x000fe40007ffe0ff */
[----:B--2---:R-:W-:Y:S02]  /*1250*/  IADD3 R12, P6, R11, R6, RZ ;  /* 0x000000060b0c7210 */ /* 0x004fe40007fde0ff */
[----:B------:R-:W-:Y:S02]  /*1260*/  SHF.R.U32.HI R13, RZ, 0x2, R8 ;  /* 0x00000002ff0d7819 */ /* 0x000fe40000011608 */
[----:B------:R-:W-:Y:S02]  /*1270*/  LEA.HI.X.SX32 R11, R189, R7, 0x2, P5 ;  /* 0x00000007bd0b7211 */ /* 0x000fe400028f16ff */
[----:B------:R-:W-:-:S02]  /*1280*/  LOP3.LUT P5, RZ, R13, 0x1, RZ, 0xc0, !PT ;  /* 0x000000010dff7812 */ /* 0x000fc400078ac0ff */
[-C--:B------:R-:W-:Y:S01]  /*1290*/  LEA.HI.X.SX32 R13, R185, R7.reuse, 0x2, P6 ;  /* 0x00000007b90d7211 */ /* 0x080fe200030f16ff */
[----:B------:R2:W-:Y:S01]  /*12a0*/  LDGSTS.E [R172+0x2200], [R10.64], P2 ;  /* 0x022000000aac7fae */ /* 0x0005e20009121844 */
[-C--:B----4-:R-:W-:Y:S02]  /*12b0*/  IADD3 R14, P2, R17, R6.reuse, RZ ;  /* 0x00000006110e7210 */ /* 0x090fe40007f5e0ff */
[----:B------:R-:W-:Y:S01]  /*12c0*/  IADD3 R17, R5, -0xb, RZ ;  /* 0xfffffff505117810 */ /* 0x000fe20007ffe0ff */
[----:B------:R4:W-:Y:S01]  /*12d0*/  LDGSTS.E [R172+0x2a00], [R12.64], P3 ;  /* 0x02a000000cac7fae */ /* 0x0009e20009921844 */
[----:B------:R-:W-:Y:S02]  /*12e0*/  IADD3 R16, P6, R19, R6, RZ ;  /* 0x0000000613107210 */ /* 0x000fe40007fde0ff */
[----:B------:R-:W-:Y:S02]  /*12f0*/  LEA.HI.X.SX32 R15, R181, R7, 0x2, P2 ;  /* 0x00000007b50f7211 */ /* 0x000fe400010f16ff */
[----:B------:R-:W-:-:S02]  /*1300*/  ISETP.GE.U32.AND P2, PT, R17, 0x7fffffd6, PT ;  /* 0x7fffffd61100780c */ /* 0x000fc40003f46070 */
[-C--:B------:R-:W-:Y:S01]  /*1310*/  LEA.HI.X.SX32 R17, R177, R7.reuse, 0x2, P6 ;  /* 0x00000007b1117211 */ /* 0x080fe200030f16ff */
[----:B------:R5:W-:Y:S01]  /*1320*/  LDGSTS.E [R172+0x3200], [R14.64], P4 ;  /* 0x032000000eac7fae */ /* 0x000be2000a121844 */
[----:B---3--:R-:W-:Y:S02]  /*1330*/  IADD3 R2, R2, 0xffffffe, RZ ;  /* 0x0ffffffe02027810 */ /* 0x008fe40007ffe0ff */
[----:B------:R-:W-:Y:S01]  /*1340*/  ISETP.GE.U32.AND P3, PT, R9, 0x7fffffda, PT ;  /* 0x7fffffda0900780c */ /* 0x000fe20003f66070 */
[----:B------:R3:W-:Y:S01]  /*1350*/  LDGSTS.E [R172+0x3a00], [R16.64], P5 ;  /* 0x03a0000010ac7fae */ /* 0x0007e2000a921844 */
[----:B------:R-:W1:Y:S01]  /*1360*/  F2I.FTZ.U32.TRUNC.NTZ R19, R2 ;  /* 0x0000000200137305 */ /* 0x000e62000021f000 */
[----:B--2---:R-:W-:Y:S02]  /*1370*/  LEA R10, P5, R153, R6, 0x3 ;  /* 0x00000006990a7211 */ /* 0x004fe400078a18ff */
[----:B------:R-:W-:Y:S02]  /*1380*/  IADD3 R9, R5, -0xf, RZ ;  /* 0xfffffff105097810 */ /* 0x000fe40007ffe0ff */
[----:B------:R-:W-:-:S02]  /*1390*/  LEA.HI.X.SX32 R11, R204, R7, 0x2, P5 ;  /* 0x00000007cc0b7211 */ /* 0x000fc400028f16ff */
[----:B----4-:R-:W-:Y:S01]  /*13a0*/  IADD3 R12, P6, R182, R6, RZ ;  /* 0x00000006b60c7210 */ /* 0x010fe20007fde0ff */
[----:B-----5:R-:W-:Y:S01]  /*13b0*/  IMAD R15, R153, 0x28, RZ ;  /* 0x00000028990f7824 */ /* 0x020fe200078e02ff */
[----:B------:R-:W-:Y:S01]  /*13c0*/  IADD3 R14, R5, -0x8, RZ ;  /* 0xfffffff8050e7810 */ /* 0x000fe20007ffe0ff */
[----:B------:R2:W-:Y:S01]  /*13d0*/  LDGSTS.E [R171+0x400], [R10.64], !P0 ;  /* 0x004000000aab7fae */ /* 0x0005e2000c121844 */
[----:B------:R-:W-:Y:S01]  /*13e0*/  ISETP.GE.U32.AND P4, PT, R9, 0x7fffffd2, PT ;  /* 0x7fffffd20900780c */ /* 0x000fe20003f86070 */
[----:B---3--:R-:W-:Y:S01]  /*13f0*/  IMAD R17, R153, 0x38, RZ ;  /* 0x0000003899117824 */ /* 0x008fe200078e02ff */
[----:B------:R-:W-:Y:S02]  /*1400*/  IADD3 R9, R5, -0x4, RZ ;  /* 0xfffffffc05097810 */ /* 0x000fe40007ffe0ff */
[----:B------:R-:W-:Y:S02]  /*1410*/  LEA.HI.X.SX32 R13, R200, R7, 0x2, P6 ;  /* 0x00000007c80d7211 */ /* 0x000fe400030f16ff */
[----:B------:R-:W-:-:S02]  /*1420*/  ISETP.GE.U32.AND P0, PT, R14, 0x7fffffd9, PT ;  /* 0x7fffffd90e00780c */ /* 0x000fc40003f06070 */
[----:B------:R-:W-:Y:S01]  /*1430*/  IADD3 R14, P6, R15, R6, RZ ;  /* 0x000000060f0e7210 */ /* 0x000fe20007fde0ff */
[----:B------:R3:W-:Y:S01]  /*1440*/  LDGSTS.E [R171+0xc00], [R12.64], !P3 ;  /* 0x00c000000cab7fae */ /* 0x0007e2000d921844 */
[----:B------:R-:W-:Y:S01]  /*1450*/  ISETP.GE.U32.AND P5, PT, R9, 0x7fffffdd, PT ;  /* 0x7fffffdd0900780c */ /* 0x000fe20003fa6070 */
[--C-:B-1----:R-:W-:Y:S01]  /*1460*/  IMAD.MOV R9, RZ, RZ, -R19.reuse ;  /* 0x000000ffff097224 */ /* 0x102fe200078e0a13 */
[----:B------:R-:W-:Y:S02]  /*1470*/  IADD3 R2, R5, -0xc, RZ ;  /* 0xfffffff405027810 */ /* 0x000fe40007ffe0ff */
[-C--:B------:R-:W-:Y:S01]  /*1480*/  LEA.HI.X.SX32 R15, R196, R7.reuse, 0x2, P6 ;  /* 0x00000007c40f7211 */ /* 0x080fe200030f16ff */
[----:B------:R-:W-:Y:S01]  /*1490*/  IMAD R9, R9, R28, RZ ;  /* 0x0000001c09097224 */ /* 0x000fe200078e02ff */
[----:B--2---:R-:W-:Y:S02]  /*14a0*/  IADD3 R10, P6, R17, R6, RZ ;  /* 0x00000006110a7210 */ /* 0x004fe40007fde0ff */
[----:B------:R-:W-:Y:S01]  /*14b0*/  ISETP.GE.U32.AND P3, PT, R2, 0x7fffffd5, PT ;  /* 0x7fffffd50200780c */ /* 0x000fe20003f66070 */
[----:B------:R1:W-:Y:S01]  /*14c0*/  LDGSTS.E [R171+0x1400], [R14.64], !P2 ;  /* 0x014000000eab7fae */ /* 0x0003e2000d121844 */
[----:B------:R-:W-:Y:S01]  /*14d0*/  SHF.R.U32.HI R2, RZ, 0xd, R8 ;  /* 0x0000000dff027819 */ /* 0x000fe20000011608 */
[----:B---3--:R-:W-:Y:S01]  /*14e0*/  IMAD R13, R153, 0x48, RZ ;  /* 0x00000048990d7824 */ /* 0x008fe200078e02ff */
[----:B------:R-:W-:Y:S01]  /*14f0*/  LEA.HI.X.SX32 R11, R192, R7, 0x2, P6 ;  /* 0x00000007c00b7211 */ /* 0x000fe200030f16ff */
[----:B------:R-:W-:Y:S01]  /*1500*/  IMAD.HI.U32 R18, R19, R9, R18 ;  /* 0x0000000913127227 */ /* 0x000fe200078e0012 */
[----:B------:R-:W-:-:S02]  /*1510*/  LOP3.LUT P2, RZ, R2, 0x1, RZ, 0xc0, !PT ;  /* 0x0000000102ff7812 */ /* 0x000fc4000784c0ff */
[----:B------:R-:W-:Y:S01]  /*1520*/  SHF.R.U32.HI R9, RZ, 0x5, R156 ;  /* 0x00000005ff097819 */ /* 0x000fe2000001169c */
[----:B------:R2:W-:Y:S01]  /*1530*/  LDGSTS.E [R171+0x1c00], [R10.64], !P4 ;  /* 0x01c000000aab7fae */ /* 0x0005e2000e121844 */
[----:B------:R-:W-:Y:S01]  /*1540*/  IMAD.SHL.U32 R2, R20, 0x40, RZ ;  /* 0x0000004014027824 */ /* 0x000fe200078e00ff */
[----:B------:R-:W-:Y:S01]  /*1550*/  IADD3 R12, P4, R13, R6, RZ ;  /* 0x000000060d0c7210 */ /* 0x000fe20007f9e0ff */
[----:B------:R-:W-:Y:S01]  /*1560*/  IMAD R19, R153, 0x68, RZ ;  /* 0x0000006899137824 */ /* 0x000fe200078e02ff */
[----:B------:R-:W-:Y:S02]  /*1570*/  SGXT.U32 R9, R9, 0x2 ;  /* 0x000000020909781a */ /* 0x000fe40000000000 */
[--C-:B------:R-:W-:Y:S02]  /*1580*/  SHF.R.U32.HI R17, RZ, 0x5, R8.reuse ;  /* 0x00000005ff117819 */ /* 0x100fe40000011608 */
[----:B------:R-:W-:Y:S02]  /*1590*/  LEA.HI.X.SX32 R13, R188, R7, 0x2, P4 ;  /* 0x00000007bc0d7211 */ /* 0x000fe400020f16ff */
[----:B------:R-:W-:Y:S01]  /*15a0*/  LOP3.LUT R9, R2, R9, RZ, 0xfc, !PT ;  /* 0x0000000902097212 */ /* 0x000fe200078efcff */
[----:B--2---:R-:W-:Y:S01]  /*15b0*/  IMAD R11, R153, 0x58, RZ ;  /* 0x00000058990b7824 */ /* 0x004fe200078e02ff */
[----:B------:R-:W-:Y:S01]  /*15c0*/  SHF.R.U32.HI R16, RZ, 0x9, R8 ;  /* 0x00000009ff107819 */ /* 0x000fe20000011608 */
[----:B------:R2:W-:Y:S01]  /*15d0*/  LDGSTS.E [R171+0x2400], [R12.64], P2 ;  /* 0x024000000cab7fae */ /* 0x0005e20009121844 */
[----:B------:R-:W-:-:S02]  /*15e0*/  LOP3.LUT P4, RZ, R17, 0x1, RZ, 0xc0, !PT ;  /* 0x0000000111ff7812 */ /* 0x000fc4000788c0ff */
[----:B------:R-:W-:Y:S02]  /*15f0*/  IABS R17, R9 ;  /* 0x0000000900117213 */ /* 0x000fe40000000000 */
[----:B------:R-:W-:Y:S02]  /*1600*/  IADD3 R10, P2, R11, R6, RZ ;  /* 0x000000060b0a7210 */ /* 0x000fe40007f5e0ff */
[----:B------:R-:W-:Y:S01]  /*1610*/  LOP3.LUT R21, R9, 0x4, RZ, 0xfc, !PT ;  /* 0x0000000409157812 */ /* 0x000fe200078efcff */
[----:B-1----:R-:W-:Y:S01]  /*1620*/  IMAD.HI.U32 R14, R18, R17, RZ ;  /* 0x00000011120e7227 */ /* 0x002fe200078e00ff */
[----:B------:R-:W-:Y:S02]  /*1630*/  LOP3.LUT P6, RZ, R16, 0x1, RZ, 0xc0, !PT ;  /* 0x0000000110ff7812 */ /* 0x000fe400078cc0ff */
[----:B------:R-:W-:Y:S01]  /*1640*/  LEA.HI.X.SX32 R11, R184, R7, 0x2, P2 ;  /* 0x00000007b80b7211 */ /* 0x000fe200010f16ff */
[----:B------:R-:W-:Y:S01]  /*1650*/  IMAD.MOV R14, RZ, RZ, -R14 ;  /* 0x000000ffff0e7224 */ /* 0x000fe200078e0a0e */
[----:B------:R-:W-:-:S02]  /*1660*/  IABS R16, R21 ;  /* 0x0000001500107213 */ /* 0x000fc40000000000 */
[----:B--2---:R-:W-:Y:S02]  /*1670*/  IADD3 R12, P2, R19, R6, RZ ;  /* 0x00000006130c7210 */ /* 0x004fe40007f5e0ff */
[----:B------:R-:W-:Y:S01]  /*1680*/  SHF.R.U32.HI R15, RZ, 0x1, R8 ;  /* 0x00000001ff0f7819 */ /* 0x000fe20000011608 */
[----:B------:R-:W-:Y:S01]  /*1690*/  IMAD.MOV.U32 R19, RZ, RZ, R16 ;  /* 0x000000ffff137224 */ /* 0x000fe200078e0010 */
[----:B------:R-:W-:Y:S01]  /*16a0*/  LEA.HI.X.SX32 R13, R180, R7, 0x2, P2 ;  /* 0x00000007b40d7211 */ /* 0x000fe200010f16ff */
[----:B------:R-:W-:Y:S01]  /*16b0*/  IMAD R16, R28, R14, R17 ;  /* 0x0000000e1c107224 */ /* 0x000fe200078e0211 */
[----:B------:R-:W-:Y:S01]  /*16c0*/  LOP3.LUT P2, RZ, R15, 0x1, RZ, 0xc0, !PT ;  /* 0x000000010fff7812 */ /* 0x000fe2000784c0ff */
[----:B------:R-:W-:Y:S01]  /*16d0*/  IMAD R15, R153, 0x78, RZ ;  /* 0x00000078990f7824 */ /* 0x000fe200078e02ff */
[C---:B------:R-:W-:Y:S01]  /*16e0*/  LOP3.LUT R22, R9.reuse, 0x8, RZ, 0xfc, !PT ;  /* 0x0000000809167812 */ /* 0x040fe200078efcff */
[----:B------:R-:W-:Y:S01]  /*16f0*/  IMAD.HI.U32 R14, R18, R19, RZ ;  /* 0x00000013120e7227 */ /* 0x000fe200078e00ff */
[----:B------:R1:W-:Y:S01]  /*1700*/  LDGSTS.E [R171+0x2c00], [R10.64], P6 ;  /* 0x02c000000aab7fae */ /* 0x0003e2000b121844 */
[----:B------:R-:W-:-:S02]  /*1710*/  LOP3.LUT R23, R9, 0xc, RZ, 0xfc, !PT ;  /* 0x0000000c09177812 */ /* 0x000fc400078efcff */
[----:B------:R-:W-:Y:S01]  /*1720*/  IMAD.MOV R17, RZ, RZ, -R14 ;  /* 0x000000ffff117224 */ /* 0x000fe200078e0a0e */
[----:B------:R2:W-:Y:S01]  /*1730*/  LDGSTS.E [R171+0x3400], [R12.64], P4 ;  /* 0x034000000cab7fae */ /* 0x0005e2000a121844 */
[-C--:B------:R-:W-:Y:S02]  /*1740*/  IADD3 R14, P4, R194, R6.reuse, RZ ;  /* 0x00000006c20e7210 */ /* 0x080fe40007f9e0ff */
[----:B------:R-:W-:Y:S01]  /*1750*/  IMAD R17, R28, R17, R19 ;  /* 0x000000111c117224 */ /* 0x000fe200078e0213 */
[----:B------:R-:W-:Y:S02]  /*1760*/  IABS R24, R23 ;  /* 0x0000001700187213 */ /* 0x000fe40000000000 */
[----:B------:R-:W-:Y:S02]  /*1770*/  LOP3.LUT R30, R9, 0x28, RZ, 0xfc, !PT ;  /* 0x00000028091e7812 */ /* 0x000fe400078efcff */
[----:B-1----:R-:W-:Y:S02]  /*1780*/  IADD3 R10, P6, R15, R6, RZ ;  /* 0x000000060f0a7210 */ /* 0x002fe40007fde0ff */
[----:B------:R-:W-:-:S02]  /*1790*/  IABS R15, R22 ;  /* 0x00000016000f7213 */ /* 0x000fc40000000000 */
[-C--:B------:R-:W-:Y:S02]  /*17a0*/  LEA.HI.X.SX32 R11, R176, R7.reuse, 0x2, P6 ;  /* 0x00000007b00b7211 */ /* 0x080fe400030f16ff */
[----:B------:R-:W-:Y:S01]  /*17b0*/  IABS R25, R30 ;  /* 0x0000001e00197213 */ /* 0x000fe20000000000 */
[----:B------:R-:W-:Y:S01]  /*17c0*/  IMAD.MOV.U32 R19, RZ, RZ, R15 ;  /* 0x000000ffff137224 */ /* 0x000fe200078e000f */
[----:B------:R-:W-:Y:S01]  /*17d0*/  LEA.HI.X.SX32 R15, R203, R7, 0x2, P4 ;  /* 0x00000007cb0f7211 */ /* 0x000fe200020f16ff */
[----:B------:R1:W-:Y:S01]  /*17e0*/  LDGSTS.E [R171+0x3c00], [R10.64], P2 ;  /* 0x03c000000aab7fae */ /* 0x0003e20009121844 */
[----:B--2---:R-:W-:Y:S01]  /*17f0*/  IADD3 R12, P4, R178, R6, RZ ;  /* 0x00000006b20c7210 */ /* 0x004fe20007f9e0ff */
[----:B------:R-:W-:Y:S01]  /*1800*/  IMAD.HI.U32 R13, R18, R19, RZ ;  /* 0x00000013120d7227 */ /* 0x000fe200078e00ff */
[C---:B------:R-:W-:Y:S01]  /*1810*/  ISETP.GT.U32.AND P2, PT, R28.reuse, R16, PT ;  /* 0x000000101c00720c */ /* 0x040fe20003f44070 */
[----:B------:R2:W-:Y:S01]  /*1820*/  LDGSTS.E [R170+0x600], [R14.64], !P5 ;  /* 0x006000000eaa7fae */ /* 0x0005e2000e921844 */
[----:B------:R-:W-:Y:S01]  /*1830*/  ISETP.GE.AND P5, PT, R21, RZ, PT ;  /* 0x000000ff1500720c */ /* 0x000fe20003fa6270 */
[----:B------:R-:W-:Y:S01]  /*1840*/  IMAD.MOV R20, RZ, RZ, -R13 ;  /* 0x000000ffff147224 */ /* 0x000fe200078e0a0d */
[----:B------:R-:W-:Y:S01]  /*1850*/  LEA.HI.X.SX32 R13, R199, R7, 0x2, P4 ;  /* 0x00000007c70d7211 */ /* 0x000fe200020f16ff */
[----:B------:R-:W-:Y:S01]  /*1860*/  IMAD.MOV.U32 R21, RZ, RZ, R24 ;  /* 0x000000ffff157224 */ /* 0x000fe200078e0018 */
[C---:B------:R-:W-:Y:S01]  /*1870*/  ISETP.GT.U32.AND P4, PT, R28.reuse, R17, PT ;  /* 0x000000111c00720c */ /* 0x040fe20003f84070 */
[----:B------:R-:W-:Y:S01]  /*1880*/  IMAD R19, R28, R20, R19 ;  /* 0x000000141c137224 */ /* 0x000fe200078e0213 */
[C---:B------:R-:W-:Y:S01]  /*1890*/  LOP3.LUT R20, R9.reuse, 0x10, RZ, 0xfc, !PT ;  /* 0x0000001009147812 */ /* 0x040fe200078efcff */
[----:B-1----:R-:W-:Y:S01]  /*18a0*/  IMAD.HI.U32 R10, R18, R21, RZ ;  /* 0x00000015120a7227 */ /* 0x002fe200078e00ff */
[----:B------:R1:W-:Y:S01]  /*18b0*/  LDGSTS.E [R170+0xe00], [R12.64], !P0 ;  /* 0x00e000000caa7fae */ /* 0x0003e2000c121844 */
[----:B------:R-:W-:-:S02]  /*18c0*/  LOP3.LUT R24, R9, 0x24, RZ, 0xfc, !PT ;  /* 0x0000002409187812 */ /* 0x000fc400078efcff */
[----:B------:R-:W-:Y:S01]  /*18d0*/  IMAD R11, R153, 0x2c, RZ ;  /* 0x0000002c990b7824 */ /* 0x000fe200078e02ff */
[----:B--2---:R-:W-:Y:S01]  /*18e0*/  IABS R15, R20 ;  /* 0x00000014000f7213 */ /* 0x004fe20000000000 */
[----:B------:R-:W-:Y:S01]  /*18f0*/  @!P2 IMAD.IADD R16, R16, 0x1, -R28 ;  /* 0x000000011010a824 */ /* 0x000fe200078e0a1c */
[----:B------:R-:W-:Y:S01]  /*1900*/  LOP3.LUT R31, R9, 0x2c, RZ, 0xfc, !PT ;  /* 0x0000002c091f7812 */ /* 0x000fe200078efcff */
[----:B------:R-:W-:Y:S01]  /*1910*/  IMAD.MOV R14, RZ, RZ, -R10 ;  /* 0x000000ffff0e7224 */ /* 0x000fe200078e0a0a */
[----:B------:R-:W-:Y:S01]  /*1920*/  IADD3 R10, P2, R11, R6, RZ ;  /* 0x000000060b0a7210 */ /* 0x000fe20007f5e0ff */
[----:B------:R-:W-:Y:S01]  /*1930*/  @!P4 IMAD.IADD R17, R17, 0x1, -R28 ;  /* 0x000000011111c824 */ /* 0x000fe200078e0a1c */
[C---:B------:R-:W-:Y:S02]  /*1940*/  ISETP.GT.U32.AND P0, PT, R28.reuse, R16, PT ;  /* 0x000000101c00720c */ /* 0x040fe40003f04070 */
[----:B------:R-:W-:Y:S01]  /*1950*/  LEA.HI.X.SX32 R11, R195, R7, 0x2, P2 ;  /* 0x00000007c30b7211 */ /* 0x000fe200010f16ff */
[C---:B-1----:R-:W-:Y:S01]  /*1960*/  IMAD R12, R28.reuse, R14, R21 ;  /* 0x0000000e1c0c7224 */ /* 0x042fe200078e0215 */
[----:B------:R-:W-:Y:S01]  /*1970*/  ISETP.GT.U32.AND P6, PT, R28, R17, PT ;  /* 0x000000111c00720c */ /* 0x000fe20003fc4070 */
[----:B------:R-:W-:Y:S01]  /*1980*/  IMAD.HI.U32 R13, R18, R15, RZ ;  /* 0x0000000f120d7227 */ /* 0x000fe200078e00ff */
[C---:B------:R-:W-:Y:S01]  /*1990*/  ISETP.GT.U32.AND P2, PT, R28.reuse, R19, PT ;  /* 0x000000131c00720c */ /* 0x040fe20003f44070 */
[----:B------:R1:W-:Y:S01]  /*19a0*/  LDGSTS.E [R170+0x1600], [R10.64], !P3 ;  /* 0x016000000aaa7fae */ /* 0x0003e2000d921844 */
[----:B------:R-:W-:Y:S01]  /*19b0*/  ISETP.GT.U32.AND P3, PT, R28, R12, PT ;  /* 0x0000000c1c00720c */ /* 0x000fe20003f64070 */
[----:B------:R-:W-:Y:S01]  /*19c0*/  IMAD.MOV R13, RZ, RZ, -R13 ;  /* 0x000000ffff0d7224 */ /* 0x000fe200078e0a0d */
[----:B------:R-:W-:-:S02]  /*19d0*/  LOP3.LUT R14, R9, 0x14, RZ, 0xfc, !PT ;  /* 0x00000014090e7812 */ /* 0x000fc400078efcff */
[----:B------:R-:W-:Y:S01]  /*19e0*/  ISETP.GE.AND P4, PT, R22, RZ, PT ;  /* 0x000000ff1600720c */ /* 0x000fe20003f86270 */
[--C-:B------:R-:W-:Y:S01]  /*19f0*/  @!P0 IMAD.IADD R16, R16, 0x1, -R28.reuse ;  /* 0x0000000110108824 */ /* 0x100fe200078e0a1c */
[----:B------:R-:W-:Y:S01]  /*1a00*/  IABS R21, R14 ;  /* 0x0000000e00157213 */ /* 0x000fe20000000000 */
[----:B------:R-:W-:Y:S01]  /*1a10*/  IMAD R13, R28, R13, R15 ;  /* 0x0000000d1c0d7224 */ /* 0x000fe200078e020f */
[----:B------:R-:W-:Y:S01]  /*1a20*/  LOP3.LUT R22, R9, 0x18, RZ, 0xfc, !PT ;  /* 0x0000001809167812 */ /* 0x000fe200078efcff */
[--C-:B------:R-:W-:Y:S01]  /*1a30*/  @!P6 IMAD.IADD R17, R17, 0x1, -R28.reuse ;  /* 0x000000011111e824 */ /* 0x100fe200078e0a1c */
[----:B------:R-:W-:Y:S01]  /*1a40*/  ISETP.GE.AND P6, PT, R9, RZ, PT ;  /* 0x000000ff0900720c */ /* 0x000fe20003fc6270 */
[--C-:B------:R-:W-:Y:S01]  /*1a50*/  @!P2 IMAD.IADD R19, R19, 0x1, -R28.reuse ;  /* 0x000000011313a824 */ /* 0x100fe200078e0a1c */
[----:B------:R-:W-:Y:S01]  /*1a60*/  IABS R15, R22 ;  /* 0x00000016000f7213 */ /* 0x000fe20000000000 */
[----:B------:R-:W-:Y:S01]  /*1a70*/  @!P3 IMAD.IADD R12, R12, 0x1, -R28 ;  /* 0x000000010c0cb824 */ /* 0x000fe200078e0a1c */
[----:B------:R-:W-:Y:S01]  /*1a80*/  ISETP.GE.AND P0, PT, R23, RZ, PT ;  /* 0x000000ff1700720c */ /* 0x000fe20003f06270 */
[----:B-1----:R-:W-:Y:S01]  /*1a90*/  IMAD.MOV.U32 R11, RZ, RZ, R21 ;  /* 0x000000ffff0b7224 */ /* 0x002fe200078e0015 */
[C---:B------:R-:W-:Y:S01]  /*1aa0*/  ISETP.GT.U32.AND P2, PT, R28.reuse, R19, PT ;  /* 0x000000131c00720c */ /* 0x040fe20003f44070 */
[----:B------:R-:W-:Y:S01]  /*1ab0*/  @!P5 IMAD.MOV R17, RZ, RZ, -R17 ;  /* 0x000000ffff11d224 */ /* 0x000fe200078e0a11 */
[----:B------:R-:W-:Y:S01]  /*1ac0*/  ISETP.GT.U32.AND P3, PT, R28, R12, PT ;  /* 0x0000000c1c00720c */ /* 0x000fe20003f64070 */
[----:B------:R-:W-:Y:S01]  /*1ad0*/  IMAD.HI.U32 R10, R18, R11, RZ ;  /* 0x0000000b120a7227 */ /* 0x000fe200078e00ff */
[----:B------:R-:W-:-:S02]  /*1ae0*/  LOP3.LUT R23, R9, 0x1c, RZ, 0xfc, !PT ;  /* 0x0000001c09177812 */ /* 0x000fc400078efcff */
[----:B------:R-:W-:Y:S01]  /*1af0*/  ISETP.GE.AND P5, PT, R20, RZ, PT ;  /* 0x000000ff1400720c */ /* 0x000fe20003fa6270 */
[----:B------:R-:W-:Y:S01]  /*1b00*/  @!P6 IMAD.MOV R16, RZ, RZ, -R16 ;  /* 0x000000ffff10e224 */ /* 0x000fe200078e0a10 */
[C---:B------:R-:W-:Y:S01]  /*1b10*/  ISETP.GT.U32.AND P6, PT, R28.reuse, R13, PT ;  /* 0x0000000d1c00720c */ /* 0x040fe20003fc4070 */
[----:B------:R-:W-:Y:S01]  /*1b20*/  IMAD.MOV R10, RZ, RZ, -R10 ;  /* 0x000000ffff0a7224 */ /* 0x000fe200078e0a0a */
[----:B------:R-:W-:Y:S02]  /*1b30*/  IABS R21, R23 ;  /* 0x0000001700157213 */ /* 0x000fe40000000000 */
[----:B------:R-:W-:Y:S01]  /*1b40*/  IABS R27, R31 ;  /* 0x0000001f001b7213 */ /* 0x000fe20000000000 */
[----:B------:R-:W-:Y:S01]  /*1b50*/  IMAD R10, R28, R10, R11 ;  /* 0x0000000a1c0a7224 */ /* 0x000fe200078e020b */
[C---:B------:R-:W-:Y:S01]  /*1b60*/  LOP3.LUT R32, R9.reuse, 0x30, RZ, 0xfc, !PT ;  /* 0x0000003009207812 */ /* 0x040fe200078efcff */
[----:B------:R-:W-:Y:S01]  /*1b70*/  IMAD.HI.U32 R11, R18, R15, RZ ;  /* 0x0000000f120b7227 */ /* 0x000fe200078e00ff */
[----:B------:R-:W-:-:S02]  /*1b80*/  LOP3.LUT R33, R9, 0x34, RZ, 0xfc, !PT ;  /* 0x0000003409217812 */ /* 0x000fc400078efcff */
[----:B------:R-:W-:Y:S01]  /*1b90*/  LOP3.LUT R34, R9, 0x38, RZ, 0xfc, !PT ;  /* 0x0000003809227812 */ /* 0x000fe200078efcff */
[--C-:B------:R-:W-:Y:S01]  /*1ba0*/  @!P2 IMAD.IADD R19, R19, 0x1, -R28.reuse ;  /* 0x000000011313a824 */ /* 0x100fe200078e0a1c */
[----:B------:R-:W-:Y:S01]  /*1bb0*/  ISETP.GE.AND P2, PT, R14, RZ, PT ;  /* 0x000000ff0e00720c */ /* 0x000fe20003f46270 */
[--C-:B------:R-:W-:Y:S01]  /*1bc0*/  @!P6 IMAD.IADD R13, R13, 0x1, -R28.reuse ;  /* 0x000000010d0de824 */ /* 0x100fe200078e0a1c */
[----:B------:R-:W-:Y:S01]  /*1bd0*/  IABS R26, R34 ;  /* 0x00000022001a7213 */ /* 0x000fe20000000000 */
[----:B------:R-:W-:Y:S01]  /*1be0*/  @!P3 IMAD.IADD R12, R12, 0x1, -R28 ;  /* 0x000000010c0cb824 */ /* 0x000fe200078e0a1c */
[C---:B------:R-:W-:Y:S01]  /*1bf0*/  ISETP.GT.U32.AND P3, PT, R28.reuse, R10, PT ;  /* 0x0000000a1c00720c */ /* 0x040fe20003f64070 */
[----:B------:R-:W-:Y:S01]  /*1c00*/  IMAD.MOV R11, RZ, RZ, -R11 ;  /* 0x000000ffff0b7224 */ /* 0x000fe200078e0a0b */
[----:B------:R-:W-:Y:S01]  /*1c10*/  ISETP.GT.U32.AND P6, PT, R28, R13, PT ;  /* 0x0000000d1c00720c */ /* 0x000fe20003fc4070 */
[----:B------:R-:W-:Y:S01]  /*1c20*/  @!P4 IMAD.MOV R19, RZ, RZ, -R19 ;  /* 0x000000ffff13c224 */ /* 0x000fe200078e0a13 */
[----:B------:R-:W-:Y:S01]  /*1c30*/  ISETP.GE.AND P4, PT, R22, RZ, PT ;  /* 0x000000ff1600720c */ /* 0x000fe20003f86270 */
[----:B------:R-:W-:Y:S01]  /*1c40*/  IMAD R11, R28, R11, R15 ;  /* 0x0000000b1c0b7224 */ /* 0x000fe200078e020f */
[C---:B------:R-:W-:Y:S01]  /*1c50*/  LOP3.LUT R22, R9.reuse, 0x20, RZ, 0xfc, !PT ;  /* 0x0000002009167812 */ /* 0x040fe200078efcff */
[----:B------:R-:W-:Y:S01]  /*1c60*/  IMAD.HI.U32 R14, R18, R21, RZ ;  /* 0x00000015120e7227 */ /* 0x000fe200078e00ff */
[----:B------:R-:W-:-:S02]  /*1c70*/  LOP3.LUT R29, R9, 0x3c, RZ, 0xfc, !PT ;  /* 0x0000003c091d7812 */ /* 0x000fc400078efcff */
[----:B------:R-:W-:Y:S01]  /*1c80*/  IABS R20, R22 ;  /* 0x0000001600147213 */ /* 0x000fe20000000000 */
[----:B------:R-:W-:Y:S02]  /*1c90*/  IMAD.MOV R14, RZ, RZ, -R14 ;  /* 0x000000ffff0e7224 */ /* 0x000fe400078e0a0e */
[--C-:B------:R-:W-:Y:S02]  /*1ca0*/  @!P3 IMAD.IADD R10, R10, 0x1, -R28.reuse ;  /* 0x000000010a0ab824 */ /* 0x100fe400078e0a1c */
[----:B------:R-:W-:Y:S01]  /*1cb0*/  @!P6 IMAD.IADD R13, R13, 0x1, -R28 ;  /* 0x000000010d0de824 */ /* 0x000fe200078e0a1c */
[C---:B------:R-:W-:Y:S01]  /*1cc0*/  ISETP.GT.U32.AND P6, PT, R28.reuse, R11, PT ;  /* 0x0000000b1c00720c */ /* 0x040fe20003fc4070 */
[C---:B------:R-:W-:Y:S01]  /*1cd0*/  IMAD R15, R28.reuse, R14, R21 ;  /* 0x0000000e1c0f7224 */ /* 0x040fe200078e0215 */
[C---:B------:R-:W-:Y:S01]  /*1ce0*/  ISETP.GT.U32.AND P3, PT, R28.reuse, R10, PT ;  /* 0x0000000a1c00720c */ /* 0x040fe20003f64070 */
[----:B------:R-:W-:Y:S02]  /*1cf0*/  IMAD.MOV.U32 R21, RZ, RZ, R20 ;  /* 0x000000ffff157224 */ /* 0x000fe400078e0014 */
[----:B------:R-:W-:Y:S01]  /*1d00*/  @!P5 IMAD.MOV R13, RZ, RZ, -R13 ;  /* 0x000000ffff0dd224 */ /* 0x000fe200078e0a0d */
[----:B------:R-:W-:Y:S01]  /*1d10*/  ISETP.GT.U32.AND P5, PT, R28, R15, PT ;  /* 0x0000000f1c00720c */ /* 0x000fe20003fa4070 */
[----:B------:R-:W-:-:S04]  /*1d20*/  IMAD.HI.U32 R14, R18, R21, RZ ;  /* 0x00000015120e7227 */ /* 0x000fc800078e00ff */
[----:B------:R-:W-:Y:S01]  /*1d30*/  @!P0 IMAD.MOV R12, RZ, RZ, -R12 ;  /* 0x000000ffff0c8224 */ /* 0x000fe200078e0a0c */
[----:B------:R-:W-:Y:S01]  /*1d40*/  ISETP.GE.AND P0, PT, R23, RZ, PT ;  /* 0x000000ff1700720c */ /* 0x000fe20003f06270 */
[----:B------:R-:W-:Y:S01]  /*1d50*/  @!P6 IMAD.IADD R11, R11, 0x1, -R28 ;  /* 0x000000010b0be824 */ /* 0x000fe200078e0a1c */
[----:B------:R-:W-:Y:S01]  /*1d60*/  IABS R23, R24 ;  /* 0x0000001800177213 */ /* 0x000fe20000000000 */
[----:B------:R-:W-:Y:S02]  /*1d70*/  IMAD.MOV R14, RZ, RZ, -R14 ;  /* 0x000000ffff0e7224 */ /* 0x000fe400078e0a0e */
[----:B------:R-:W-:Y:S01]  /*1d80*/  @!P3 IMAD.IADD R10, R10, 0x1, -R28 ;  /* 0x000000010a0ab824 */ /* 0x000fe200078e0a1c */
[C---:B------:R-:W-:Y:S01]  /*1d90*/  ISETP.GT.U32.AND P6, PT, R28.reuse, R11, PT ;  /* 0x0000000b1c00720c */ /* 0x040fe20003fc4070 */
[----:B------:R-:W-:Y:S01]  /*1da0*/  IMAD R20, R28, R14, R21 ;  /* 0x0000000e1c147224 */ /* 0x000fe200078e0215 */
[----:B------:R-:W-:Y:S01]  /*1db0*/  ISETP.GE.AND P3, PT, R22, RZ, PT ;  /* 0x000000ff1600720c */ /* 0x000fe20003f66270 */
[----:B------:R-:W-:-:S04]  /*1dc0*/  IMAD.HI.U32 R14, R18, R23, RZ ;  /* 0x00000017120e7227 */ /* 0x000fc800078e00ff */
[----:B------:R-:W-:-:S04]  /*1dd0*/  IMAD.HI.U32 R21, R18, R25, RZ ;  /* 0x0000001912157227 */ /* 0x000fc800078e00ff */
[----:B------:R-:W-:Y:S02]  /*1de0*/  @!P5 IMAD.IADD R15, R15, 0x1, -R28 ;  /* 0x000000010f0fd824 */ /* 0x000fe400078e0a1c */
[----:B------:R-:W-:Y:S02]  /*1df0*/  IMAD.MOV R14, RZ, RZ, -R14 ;  /* 0x000000ffff0e7224 */ /* 0x000fe400078e0a0e */
[----:B------:R-:W-:Y:S01]  /*1e00*/  IMAD.MOV R22, RZ, RZ, -R21 ;  /* 0x000000ffff167224 */ /* 0x000fe200078e0a15 */
[C---:B------:R-:W-:Y:S01]  /*1e10*/  ISETP.GT.U32.AND P5, PT, R28.reuse, R15, PT ;  /* 0x0000000f1c00720c */ /* 0x040fe20003fa4070 */
[----:B------:R-:W-:Y:S01]  /*1e20*/  @!P2 IMAD.MOV R10, RZ, RZ, -R10 ;  /* 0x000000ffff0aa224 */ /* 0x000fe200078e0a0a */
[C---:B------:R-:W-:Y:S01]  /*1e30*/  ISETP.GT.U32.AND P2, PT, R28.reuse, R20, PT ;  /* 0x000000141c00720c */ /* 0x040fe20003f44070 */
[----:B------:R-:W-:Y:S02]  /*1e40*/  IMAD R21, R28, R14, R23 ;  /* 0x0000000e1c157224 */ /* 0x000fe400078e0217 */
[----:B------:R-:W-:-:S02]  /*1e50*/  @!P6 IMAD.IADD R11, R11, 0x1, -R28 ;  /* 0x000000010b0be824 */ /* 0x000fc400078e0a1c */
[C---:B------:R-:W-:Y:S01]  /*1e60*/  IMAD R22, R28.reuse, R22, R25 ;  /* 0x000000161c167224 */ /* 0x040fe200078e0219 */
[----:B------:R-:W-:Y:S01]  /*1e70*/  ISETP.GT.U32.AND P6, PT, R28, R21, PT ;  /* 0x000000151c00720c */ /* 0x000fe20003fc4070 */
[----:B------:R-:W-:Y:S01]  /*1e80*/  IMAD.HI.U32 R14, R18, R27, RZ ;  /* 0x0000001b120e7227 */ /* 0x000fe200078e00ff */
[----:B------:R-:W-:-:S03]  /*1e90*/  IABS R25, R32 ;  /* 0x0000002000197213 */ /* 0x000fc60000000000 */
[--C-:B------:R-:W-:Y:S01]  /*1ea0*/  @!P5 IMAD.IADD R15, R15, 0x1, -R28.reuse ;  /* 0x000000010f0fd824 */ /* 0x100fe200078e0a1c */
[----:B------:R-:W-:Y:S01]  /*1eb0*/  ISETP.GT.U32.AND P5, PT, R28, R22, PT ;  /* 0x000000161c00720c */ /* 0x000fe20003fa4070 */
[----:B------:R-:W-:Y:S01]  /*1ec0*/  @!P2 IMAD.IADD R20, R20, 0x1, -R28 ;  /* 0x000000011414a824 */ /* 0x000fe200078e0a1c */
[----:B------:R-:W-:Y:S01]  /*1ed0*/  ISETP.GE.AND P2, PT, R24, RZ, PT ;  /* 0x000000ff1800720c */ /* 0x000fe20003f46270 */
[----:B------:R-:W-:Y:S02]  /*1ee0*/  IMAD.MOV R14, RZ, RZ, -R14 ;  /* 0x000000ffff0e7224 */ /* 0x000fe400078e0a0e */
[----:B------:R-:W-:-:S04]  /*1ef0*/  IMAD.HI.U32 R24, R18, R25, RZ ;  /* 0x0000001912187227 */ /* 0x000fc800078e00ff */
[--C-:B------:R-:W-:Y:S01]  /*1f00*/  @!P6 IMAD.IADD R21, R21, 0x1, -R28.reuse ;  /* 0x000000011515e824 */ /* 0x100fe200078e0a1c */
[C---:B------:R-:W-:Y:S01]  /*1f10*/  ISETP.GT.U32.AND P6, PT, R28.reuse, R20, PT ;  /* 0x000000141c00720c */ /* 0x040fe20003fc4070 */
[----:B------:R-:W-:Y:S01]  /*1f20*/  IMAD R23, R28, R14, R27 ;  /* 0x0000000e1c177224 */ /* 0x000fe200078e021b */
[----:B------:R-:W-:Y:S01]  /*1f30*/  IABS R27, R33 ;  /* 0x00000021001b7213 */ /* 0x000fe20000000000 */
[----:B------:R-:W-:Y:S01]  /*1f40*/  @!P5 IMAD.IADD R22, R22, 0x1, -R28 ;  /* 0x000000011616d824 */ /* 0x000fe200078e0a1c */
[C---:B------:R-:W-:Y:S01]  /*1f50*/  ISETP.GT.U32.AND P5, PT, R28.reuse, R21, PT ;  /* 0x000000151c00720c */ /* 0x040fe20003fa4070 */
[----:B------:R-:W-:Y:S02]  /*1f60*/  IMAD.MOV.U32 R14, RZ, RZ, R11 ;  /* 0x000000ffff0e7224 */ /* 0x000fe400078e000b */
[----:B------:R-:W-:Y:S02]  /*1f70*/  IMAD.MOV R11, RZ, RZ, -R24 ;  /* 0x000000ffff0b7224 */ /* 0x000fe400078e0a18 */
[----:B------:R-:W-:Y:S01]  /*1f80*/  @!P4 IMAD.MOV R14, RZ, RZ, -R14 ;  /* 0x000000ffff0ec224 */ /* 0x000fe200078e0a0e */
[----:B------:R-:W-:Y:S01]  /*1f90*/  ISETP.GT.U32.AND P4, PT, R28, R22, PT ;  /* 0x000000161c00720c */ /* 0x000fe20003f84070 */
[----:B------:R-:W-:-:S04]  /*1fa0*/  IMAD.HI.U32 R24, R18, R27, RZ ;  /* 0x0000001b12187227 */ /* 0x000fc800078e00ff */
[----:B------:R-:W-:Y:S01]  /*1fb0*/  @!P6 IMAD.IADD R20, R20, 0x1, -R28 ;  /* 0x000000011414e824 */ /* 0x000fe200078e0a1c */
[C---:B------:R-:W-:Y:S01]  /*1fc0*/  ISETP.GT.U32.AND P6, PT, R28.reuse, R23, PT ;  /* 0x000000171c00720c */ /* 0x040fe20003fc4070 */
[C---:B------:R-:W-:Y:S02]  /*1fd0*/  IMAD R11, R28.reuse, R11, R25 ;  /* 0x0000000b1c0b7224 */ /* 0x040fe400078e0219 */
[----:B------:R-:W-:Y:S02]  /*1fe0*/  IMAD.MOV R9, RZ, RZ, -R24 ;  /* 0x000000ffff097224 */ /* 0x000fe400078e0a18 */
[----:B------:R-:W-:Y:S01]  /*1ff0*/  IMAD.MOV.U32 R25, RZ, RZ, R26 ;  /* 0x000000ffff197224 */ /* 0x000fe200078e001a */
[----:B------:R-:W-:Y:S01]  /*2000*/  IABS R26, R29 ;  /* 0x0000001d001a7213 */ /* 0x000fe20000000000 */
[----:B------:R-:W-:Y:S01]  /*2010*/  @!P5 IMAD.IADD R21, R21, 0x1, -R28 ;  /* 0x000000011515d824 */ /* 0x000fe200078e0a1c */
[C---:B------:R-:W-:Y:S01]  /*2020*/  ISETP.GT.U32.AND P5, PT, R28.reuse, R11, PT ;  /* 0x0000000b1c00720c */ /* 0x040fe20003fa4070 */
[----:B------:R-:W-:-:S02]  /*2030*/  IMAD R9, R28, R9, R27 ;  /* 0x000000091c097224 */ /* 0x000fc400078e021b */
[----:B------:R-:W-:-:S04]  /*2040*/  IMAD.HI.U32 R24, R18, R25, RZ ;  /* 0x0000001912187227 */ /* 0x000fc800078e00ff */
[--C-:B------:R-:W-:Y:S01]  /*2050*/  @!P4 IMAD.IADD R22, R22, 0x1, -R28.reuse ;  /* 0x000000011616c824 */ /* 0x100fe200078e0a1c */
[----:B------:R-:W-:Y:S01]  /*2060*/  ISETP.GT.U32.AND P4, PT, R28, R9, PT ;  /* 0x000000091c00720c */ /* 0x000fe20003f84070 */
[----:B------:R-:W-:Y:S01]  /*2070*/  @!P6 IMAD.IADD R23, R23, 0x1, -R28 ;  /* 0x000000011717e824 */ /* 0x000fe200078e0a1c */
[----:B------:R-:W-:Y:S01]  /*2080*/  ISETP.GE.AND P6, PT, R30, RZ, PT ;  /* 0x000000ff1e00720c */ /* 0x000fe20003fc6270 */
[----:B------:R-:W-:Y:S02]  /*2090*/  IMAD.MOV R24, RZ, RZ, -R24 ;  /* 0x000000ffff187224 */ /* 0x000fe400078e0a18 */
[----:B------:R-:W-:Y:S02]  /*20a0*/  IMAD.MOV.U32 R27, RZ, RZ, R26 ;  /* 0x000000ffff1b7224 */ /* 0x000fe400078e001a */
[----:B------:R-:W-:Y:S01]  /*20b0*/  @!P0 IMAD.MOV R15, RZ, RZ, -R15 ;  /* 0x000000ffff0f8224 */ /* 0x000fe200078e0a0f */
[C---:B------:R-:W-:Y:S01]  /*20c0*/  ISETP.GT.U32.AND P0, PT, R28.reuse, R23, PT ;  /* 0x000000171c00720c */ /* 0x040fe20003f04070 */
[----:B------:R-:W-:Y:S01]  /*20d0*/  IMAD R25, R28, R24, R25 ;  /* 0x000000181c197224 */ /* 0x000fe200078e0219 */
[----:B------:R-:W-:Y:S01]  /*20e0*/  SHF.R.U32.HI R24, RZ, 0xc, R8 ;  /* 0x0000000cff187819 */ /* 0x000fe20000011608 */
[----:B------:R-:W-:-:S04]  /*20f0*/  IMAD.HI.U32 R18, R18, R27, RZ ;  /* 0x0000001b12127227 */ /* 0x000fc800078e00ff */
[----:B------:R-:W-:Y:S01]  /*2100*/  @!P5 IMAD.IADD R11, R11, 0x1, -R28 ;  /* 0x000000010b0bd824 */ /* 0x000fe200078e0a1c */
[C---:B------:R-:W-:Y:S01]  /*2110*/  ISETP.GT.U32.AND P5, PT, R28.reuse, R25, PT ;  /* 0x000000191c00720c */ /* 0x040fe20003fa4070 */
[----:B------:R-:W-:Y:S02]  /*2120*/  IMAD.MOV R18, RZ, RZ, -R18 ;  /* 0x000000ffff127224 */ /* 0x000fe400078e0a12 */
[----:B------:R-:W-:Y:S02]  /*2130*/  @!P4 IMAD.IADD R9, R9, 0x1, -R28 ;  /* 0x000000010909c824 */ /* 0x000fe400078e0a1c */
[C---:B------:R-:W-:Y:S01]  /*2140*/  IMAD R26, R28.reuse, R18, R27 ;  /* 0x000000121c1a7224 */ /* 0x040fe200078e021b */
[----:B------:R-:W-:Y:S01]  /*2150*/  IADD3 R18, R5, -0x10, RZ ;  /* 0xfffffff005127810 */ /* 0x000fe20007ffe0ff */
[----:B------:R-:W-:Y:S01]  /*2160*/  @!P3 IMAD.MOV R20, RZ, RZ, -R20 ;  /* 0x000000ffff14b224 */ /* 0x000fe200078e0a14 */
[C---:B------:R-:W-:Y:S01]  /*2170*/  ISETP.GT.U32.AND P3, PT, R28.reuse, R11, PT ;  /* 0x0000000b1c00720c */ /* 0x040fe20003f64070 */
[--C-:B------:R-:W-:Y:S01]  /*2180*/  @!P0 IMAD.IADD R23, R23, 0x1, -R28.reuse ;  /* 0x0000000117178824 */ /* 0x100fe200078e0a1c */
[C---:B------:R-:W-:Y:S01]  /*2190*/  ISETP.GT.U32.AND P4, PT, R28.reuse, R9, PT ;  /* 0x000000091c00720c */ /* 0x040fe20003f84070 */
[----:B------:R-:W-:Y:S01]  /*21a0*/  @!P2 IMAD.MOV R21, RZ, RZ, -R21 ;  /* 0x000000ffff15a224 */ /* 0x000fe200078e0a15 */
[----:B------:R-:W-:Y:S01]  /*21b0*/  ISETP.GT.U32.AND P0, PT, R28, R26, PT ;  /* 0x0000001a1c00720c */ /* 0x000fe20003f04070 */
[----:B------:R-:W-:Y:S01]  /*21c0*/  @!P5 IMAD.IADD R25, R25, 0x1, -R28 ;  /* 0x000000011919d824 */ /* 0x000fe200078e0a1c */
[----:B------:R-:W-:Y:S01]  /*21d0*/  ISETP.GE.AND P2, PT, R31, RZ, PT ;  /* 0x000000ff1f00720c */ /* 0x000fe20003f46270 */
[----:B------:R-:W-:Y:S01]  /*21e0*/  @!P6 IMAD.MOV R22, RZ, RZ, -R22 ;  /* 0x000000ffff16e224 */ /* 0x000fe200078e0a16 */
[----:B------:R-:W-:Y:S01]  /*21f0*/  ISETP.GE.AND P6, PT, R32, RZ, PT ;  /* 0x000000ff2000720c */ /* 0x000fe20003fc6270 */
[----:B------:R-:W-:Y:S01]  /*2200*/  IMAD R27, R153, 0x3c, RZ ;  /* 0x0000003c991b7824 */ /* 0x000fe200078e02ff */
[----:B------:R-:W-:-:S03]  /*2210*/  ISETP.GT.U32.AND P5, PT, R28, R25, PT ;  /* 0x000000191c00720c */ /* 0x000fc60003fa4070 */
[--C-:B------:R-:W-:Y:S01]  /*2220*/  @!P3 IMAD.IADD R11, R11, 0x1, -R28.reuse ;  /* 0x000000010b0bb824 */ /* 0x100fe200078e0a1c */
[----:B------:R-:W-:Y:S01]  /*2230*/  ISETP.GE.U32.AND P3, PT, R18, 0x7fffffd1, PT ;  /* 0x7fffffd11200780c */ /* 0x000fe20003f66070 */
[--C-:B------:R-:W-:Y:S01]  /*2240*/  @!P4 IMAD.IADD R9, R9, 0x1, -R28.reuse ;  /* 0x000000010909c824 */ /* 0x100fe200078e0a1c */
[----:B------:R-:W-:Y:S01]  /*2250*/  ISETP.GE.AND P4, PT, R33, RZ, PT ;  /* 0x000000ff2100720c */ /* 0x000fe20003f86270 */
[----:B------:R-:W-:Y:S01]  /*2260*/  @!P0 IMAD.IADD R26, R26, 0x1, -R28 ;  /* 0x000000011a1a8824 */ /* 0x000fe200078e0a1c */
[----:B------:R-:W-:Y:S01]  /*2270*/  ISETP.GE.AND P0, PT, R34, RZ, PT ;  /* 0x000000ff2200720c */ /* 0x000fe20003f06270 */
[----:B------:R-:W-:Y:S01]  /*2280*/  IMAD.MOV.U32 R18, RZ, RZ, R11 ;  /* 0x000000ffff127224 */ /* 0x000fe200078e000b */
[----:B------:R-:W-:Y:S01]  /*2290*/  SHF.R.U32.HI R11, RZ, 0x4, R8 ;  /* 0x00000004ff0b7819 */ /* 0x000fe20000011608 */
[----:B------:R-:W-:Y:S01]  /*22a0*/  @!P2 IMAD.MOV R23, RZ, RZ, -R23 ;  /* 0x000000ffff17a224 */ /* 0x000fe200078e0a17 */
[----:B------:R-:W-:Y:S01]  /*22b0*/  ISETP.GT.U32.AND P2, PT, R28, R26, PT ;  /* 0x0000001a1c00720c */ /* 0x000fe20003f44070 */
[----:B------:R-:W-:Y:S01]  /*22c0*/  @!P6 IMAD.MOV R18, RZ, RZ, -R18 ;  /* 0x000000ffff12e224 */ /* 0x000fe200078e0a12 */
[----:B------:R-:W-:Y:S01]  /*22d0*/  LOP3.LUT P6, RZ, R24, 0x1, RZ, 0xc0, !PT ;  /* 0x0000000118ff7812 */ /* 0x000fe200078cc0ff */
[----:B------:R-:W-:Y:S01]  /*22e0*/  @!P5 IMAD.IADD R25, R25, 0x1, -R28 ;  /* 0x000000011919d824 */ /* 0x000fe200078e0a1c */
[----:B------:R-:W-:Y:S01]  /*22f0*/  ISETP.GE.AND P5, PT, R29, RZ, PT ;  /* 0x000000ff1d00720c */ /* 0x000fe20003fa6270 */
[----:B------:R-:W-:Y:S01]  /*2300*/  IMAD.MOV.U32 R24, RZ, RZ, R9 ;  /* 0x000000ffff187224 */ /* 0x000fe200078e0009 */
[----:B------:R-:W-:-:S03]  /*2310*/  SHF.R.U32.HI R9, RZ, 0x8, R8 ;  /* 0x00000008ff097819 */ /* 0x000fc60000011608 */
[----:B------:R-:W-:Y:S01]  /*2320*/  @!P4 IMAD.MOV R24, RZ, RZ, -R24 ;  /* 0x000000ffff18c224 */ /* 0x000fe200078e0a18 */
[----:B------:R-:W-:Y:S01]  /*2330*/  IADD3 R8, P4, R27, R6, RZ ;  /* 0x000000061b087210 */ /* 0x000fe20007f9e0ff */
[----:B------:R-:W-:Y:S01]  /*2340*/  @!P0 IMAD.MOV R25, RZ, RZ, -R25 ;  /* 0x000000ffff198224 */ /* 0x000fe200078e0a19 */
[----:B------:R-:W-:Y:S01]  /*2350*/  LOP3.LUT P0, RZ, R9, 0x1, RZ, 0xc0, !PT ;  /* 0x0000000109ff7812 */ /* 0x000fe2000780c0ff */
[----:B------:R-:W-:Y:S01]  /*2360*/  @!P2 IMAD.IADD R26, R26, 0x1, -R28 ;  /* 0x000000011a1aa824 */ /* 0x000fe200078e0a1c */
[----:B------:R-:W-:Y:S02]  /*2370*/  LEA.HI.X.SX32 R9, R191, R7, 0x2, P4 ;  /* 0x00000007bf097211 */ /* 0x000fe400020f16ff */
[----:B------:R-:W-:Y:S01]  /*2380*/  LOP3.LUT P2, RZ, R11, 0x1, RZ, 0xc0, !PT ;  /* 0x000000010bff7812 */ /* 0x000fe2000784c0ff */
[----:B------:R-:W-:Y:S01]  /*2390*/  @!P5 IMAD.MOV R26, RZ, RZ, -R26 ;  /* 0x000000ffff1ad224 */ /* 0x000fe200078e0a1a */
[----:B------:R-:W-:Y:S01]  /*23a0*/  ISETP.NE.AND P4, PT, RZ, c[0x0][0x17c], PT ;  /* 0x00005f00ff007a0c */ /* 0x000fe20003f85270 */
[----:B------:R1:W-:Y:S01]  /*23b0*/  LDGSTS.E [R170+0x1e00], [R8.64], !P3 ;  /* 0x01e0000008aa7fae */ /* 0x0003e2000d921844 */
[----:B------:R-:W-:-:S04]  /*23c0*/  LOP3.LUT R11, RZ, c[0x0][0x17c], RZ, 0x33, !PT ;  /* 0x00005f00ff0b7a12 */ /* 0x000fc800078e33ff */
[C---:B------:R-:W-:Y:S02]  /*23d0*/  SEL R30, R11.reuse, R10, !P4 ;  /* 0x0000000a0b1e7207 */ /* 0x040fe40006000000 */
[C---:B------:R-:W-:Y:S02]  /*23e0*/  SEL R16, R11.reuse, R16, !P4 ;  /* 0x000000100b107207 */ /* 0x040fe40006000000 */
[----:B------:R-:W-:Y:S01]  /*23f0*/  SEL R29, R11, R13, !P4 ;  /* 0x0000000d0b1d7207 */ /* 0x000fe20006000000 */
[----:B------:R-:W-:Y:S01]  /*2400*/  IMAD R13, R174, c[0x0][0x18c], RZ ;  /* 0x00006300ae0d7a24 */ /* 0x000fe200078e02ff */
[----:B------:R-:W-:Y:S01]  /*2410*/  IADD3 R10, P5, R35, R6, RZ ;  /* 0x00000006230a7210 */ /* 0x000fe20007fbe0ff */
[----:B-1----:R-:W-:Y:S01]  /*2420*/  IMAD R8, R16, c[0x0][0x190], RZ ;  /* 0x0000640010087a24 */ /* 0x002fe200078e02ff */
[----:B------:R-:W-:Y:S01]  /*2430*/  SEL R17, R11, R17, !P4 ;  /* 0x000000110b117207 */ /* 0x000fe20006000000 */
[----:B------:R-:W-:Y:S01]  /*2440*/  IMAD R35, R153, 0x5c, RZ ;  /* 0x0000005c99237824 */ /* 0x000fe200078e02ff */
[C---:B------:R-:W-:Y:S01]  /*2450*/  SEL R27, R11.reuse, R19, !P4 ;  /* 0x000000130b1b7207 */ /* 0x040fe20006000000 */
[----:B------:R-:W-:Y:S01]  /*2460*/  IMAD.MOV.U32 R19, RZ, RZ, 0x1f ;  /* 0x0000001fff137424 */ /* 0x000fe200078e00ff */
[----:B------:R-:W-:Y:S01]  /*2470*/  SEL R28, R11, R12, !P4 ;  /* 0x0000000c0b1c7207 */ /* 0x000fe20006000000 */
[----:B------:R-:W-:Y:S01]  /*2480*/  IMAD R9, R17, c[0x0][0x190], RZ ;  /* 0x0000640011097a24 */ /* 0x000fe200078e02ff */
[C---:B------:R-:W-:Y:S01]  /*2490*/  SEL R31, R11.reuse, R14, !P4 ;  /* 0x0000000e0b1f7207 */ /* 0x040fe20006000000 */
[----:B------:R-:W-:Y:S01]  /*24a0*/  IMAD R14, R30, c[0x0][0x190], RZ ;  /* 0x000064001e0e7a24 */ /* 0x000fe200078e02ff */
[----:B------:R-:W-:-:S02]  /*24b0*/  SEL R32, R11, R15, !P4 ;  /* 0x0000000f0b207207 */ /* 0x000fc40006000000 */
[----:B------:R-:W-:Y:S01]  /*24c0*/  SEL R33, R11, R20, !P4 ;  /* 0x000000140b217207 */ /* 0x000fe20006000000 */
[----:B------:R-:W-:Y:S01]  /*24d0*/  IMAD R15, R31, c[0x0][0x190], RZ ;  /* 0x000064001f0f7a24 */ /* 0x000fe200078e02ff */
[C---:B------:R-:W-:Y:S01]  /*24e0*/  SEL R21, R11.reuse, R21, !P4 ;  /* 0x000000150b157207 */ /* 0x040fe20006000000 */
[----:B------:R-:W-:Y:S01]  /*24f0*/  IMAD R16, R32, c[0x0][0x190], RZ ;  /* 0x0000640020107a24 */ /* 0x000fe200078e02ff */
[----:B------:R-:W-:Y:S01]  /*2500*/  SEL R22, R11, R22, !P4 ;  /* 0x000000160b167207 */ /* 0x000fe20006000000 */
[----:B------:R-:W-:Y:S01]  /*2510*/  IMAD R17, R33, c[0x0][0x190], RZ ;  /* 0x0000640021117a24 */ /* 0x000fe200078e02ff */
[C---:B------:R-:W-:Y:S02]  /*2520*/  SEL R23, R11.reuse, R23, !P4 ;  /* 0x000000170b177207 */ /* 0x040fe40006000000 */
[----:B------:R-:W-:Y:S01]  /*2530*/  SEL R34, R11, R18, !P4 ;  /* 0x000000120b227207 */ /* 0x000fe20006000000 */
[----:B------:R-:W-:Y:S01]  /*2540*/  IMAD R18, R21, c[0x0][0x190], RZ ;  /* 0x0000640015127a24 */ /* 0x000fe200078e02ff */
[----:B------:R-:W-:-:S02]  /*2550*/  SEL R24, R11, R24, !P4 ;  /* 0x000000180b187207 */ /* 0x000fc40006000000 */
[C---:B------:R-:W-:Y:S02]  /*2560*/  SEL R25, R11.reuse, R25, !P4 ;  /* 0x000000190b197207 */ /* 0x040fe40006000000 */
[----:B------:R-:W-:Y:S02]  /*2570*/  SEL R26, R11, R26, !P4 ;  /* 0x0000001a0b1a7207 */ /* 0x000fe40006000000 */
[----:B------:R-:W-:Y:S02]  /*2580*/  LEA.HI.X.SX32 R11, R187, R7, 0x2, P5 ;  /* 0x00000007bb0b7211 */ /* 0x000fe400028f16ff */
[----:B------:R-:W-:Y:S01]  /*2590*/  LEA R206, P5, R13, c[0x0][0x168], 0x2 ;  /* 0x00005a000dce7a11 */ /* 0x000fe200078a10ff */
[----:B------:R-:W-:Y:S01]  /*25a0*/  IMAD R26, R26, c[0x0][0x190], RZ ;  /* 0x000064001a1a7a24 */ /* 0x000fe200078e02ff */
[----:B------:R-:W-:Y:S01]  /*25b0*/  IADD3 R19, R19, c[0x0][0x180], RZ ;  /* 0x0000600013137a10 */ /* 0x000fe20007ffe0ff */
[----:B------:R1:W-:Y:S01]  /*25c0*/  LDGSTS.E [R170+0x2600], [R10.64], P6 ;  /* 0x026000000aaa7fae */ /* 0x0003e2000b121844 */
[----:B------:R-:W-:Y:S01]  /*25d0*/  LEA.HI.X.SX32 R20, R13, c[0x0][0x16c], 0x2, P5 ;  /* 0x00005b000d147a11 */ /* 0x000fe200028f16ff */
[----:B------:R-:W-:Y:S01]  /*25e0*/  IMAD R13, R29, c[0x0][0x190], RZ ;  /* 0x000064001d0d7a24 */ /* 0x000fe200078e02ff */
[----:B------:R-:W-:-:S02]  /*25f0*/  LEA R236, P6, R8, R206, 0x2 ;  /* 0x000000ce08ec7211 */ /* 0x000fc400078c10ff */
[C---:B------:R-:W-:Y:S02]  /*2600*/  LEA R234, P5, R9.reuse, R206, 0x2 ;  /* 0x000000ce09ea7211 */ /* 0x040fe400078a10ff */
[-C--:B------:R-:W-:Y:S01]  /*2610*/  LEA.HI.X.SX32 R237, R8, R20.reuse, 0x2, P6 ;  /* 0x0000001408ed7211 */ /* 0x080fe200030f16ff */
[----:B------:R-:W-:Y:S01]  /*2620*/  IMAD R8, R22, c[0x0][0x190], RZ ;  /* 0x0000640016087a24 */ /* 0x000fe200078e02ff */
[----:B------:R-:W-:Y:S01]  /*2630*/  LEA.HI.X.SX32 R235, R9, R20, 0x2, P5 ;  /* 0x0000001409eb7211 */ /* 0x000fe200028f16ff */
[----:B------:R-:W-:Y:S01]  /*2640*/  IMAD R9, R23, c[0x0][0x190], RZ ;  /* 0x0000640017097a24 */ /* 0x000fe200078e02ff */
[----:B------:R-:W-:Y:S01]  /*2650*/  ISETP.GT.AND P3, PT, R19, 0x1f, PT ;  /* 0x0000001f1300780c */ /* 0x000fe20003f64270 */
[----:B-1----:R-:W-:Y:S01]  /*2660*/  IMAD R10, R27, c[0x0][0x190], RZ ;  /* 0x000064001b0a7a24 */ /* 0x002fe200078e02ff */
[----:B------:R-:W-:Y:S01]  /*2670*/  ISETP.GE.AND P4, PT, R174, c[0x0][0x180], PT ;  /* 0x00006000ae007a0c */ /* 0x000fe20003f86270 */
[----:B------:R-:W-:Y:S01]  /*2680*/  IMAD R11, R28, c[0x0][0x190], RZ ;  /* 0x000064001c0b7a24 */ /* 0x000fe200078e02ff */
[----:B------:R-:W-:-:S02]  /*2690*/  LOP3.LUT R12, R156, 0x60, RZ, 0xc0, !PT ;  /* 0x000000609c0c7812 */ /* 0x000fc400078ec0ff */
[CC--:B------:R-:W-:Y:S02]  /*26a0*/  LEA R232, P6, R10.reuse, R206.reuse, 0x2 ;  /* 0x000000ce0ae87211 */ /* 0x0c0fe400078c10ff */
[----:B------:R-:W-:Y:S02]  /*26b0*/  LEA R230, P5, R11, R206, 0x2 ;  /* 0x000000ce0be67211 */ /* 0x000fe400078a10ff */
[----:B------:R-:W-:Y:S01]  /*26c0*/  LEA.HI.X.SX32 R233, R10, R20, 0x2, P6 ;  /* 0x000000140ae97211 */ /* 0x000fe200030f16ff */
[----:B------:R-:W-:Y:S01]  /*26d0*/  IMAD R10, R34, c[0x0][0x190], RZ ;  /* 0x00006400220a7a24 */ /* 0x000fe200078e02ff */
[----:B------:R-:W-:Y:S02]  /*26e0*/  LEA R228, P6, R13, R206, 0x2 ;  /* 0x000000ce0de47211 */ /* 0x000fe400078c10ff */
[----:B------:R-:W-:Y:S01]  /*26f0*/  LEA.HI.X.SX32 R231, R11, R20, 0x2, P5 ;  /* 0x000000140be77211 */ /* 0x000fe200028f16ff */
[----:B------:R-:W-:Y:S01]  /*2700*/  IMAD R11, R24, c[0x0][0x190], RZ ;  /* 0x00006400180b7a24 */ /* 0x000fe200078e02ff */
[----:B------:R-:W-:-:S02]  /*2710*/  LEA R226, P5, R14, R206, 0x2 ;  /* 0x000000ce0ee27211 */ /* 0x000fc400078a10ff */
[----:B------:R-:W-:Y:S01]  /*2720*/  LEA.HI.X.SX32 R229, R13, R20, 0x2, P6 ;  /* 0x000000140de57211 */ /* 0x000fe200030f16ff */
[----:B------:R-:W-:Y:S01]  /*2730*/  IMAD R13, R25, c[0x0][0x190], RZ ;  /* 0x00006400190d7a24 */ /* 0x000fe200078e02ff */
[C---:B------:R-:W-:Y:S02]  /*2740*/  LEA R224, P6, R15.reuse, R206, 0x2 ;  /* 0x000000ce0fe07211 */ /* 0x040fe400078c10ff */
[----:B------:R-:W-:Y:S02]  /*2750*/  LEA.HI.X.SX32 R227, R14, R20, 0x2, P5 ;  /* 0x000000140ee37211 */ /* 0x000fe400028f16ff */
[----:B------:R-:W-:Y:S02]  /*2760*/  LEA R222, P5, R16, R206, 0x2 ;  /* 0x000000ce10de7211 */ /* 0x000fe400078a10ff */
[----:B------:R-:W-:Y:S02]  /*2770*/  LEA.HI.X.SX32 R225, R15, R20, 0x2, P6 ;  /* 0x000000140fe17211 */ /* 0x000fe400030f16ff */
[----:B------:R-:W-:-:S02]  /*2780*/  LEA R220, P6, R17, R206, 0x2 ;  /* 0x000000ce11dc7211 */ /* 0x000fc400078c10ff */
[----:B------:R-:W-:Y:S02]  /*2790*/  LEA.HI.X.SX32 R223, R16, R20, 0x2, P5 ;  /* 0x0000001410df7211 */ /* 0x000fe400028f16ff */
[----:B------:R-:W-:Y:S02]  /*27a0*/  LEA R218, P5, R18, R206, 0x2 ;  /* 0x000000ce12da7211 */ /* 0x000fe400078a10ff */
[----:B------:R-:W-:Y:S02]  /*27b0*/  LEA.HI.X.SX32 R221, R17, R20, 0x2, P6 ;  /* 0x0000001411dd7211 */ /* 0x000fe400030f16ff */
[----:B------:R-:W-:Y:S02]  /*27c0*/  LEA R216, P6, R8, R206, 0x2 ;  /* 0x000000ce08d87211 */ /* 0x000fe400078c10ff */
[----:B------:R-:W-:Y:S02]  /*27d0*/  LEA.HI.X.SX32 R219, R18, R20, 0x2, P5 ;  /* 0x0000001412db7211 */ /* 0x000fe400028f16ff */
[----:B------:R-:W-:-:S02]  /*27e0*/  LEA R214, P5, R9, R206, 0x2 ;  /* 0x000000ce09d67211 */ /* 0x000fc400078a10ff */
[----:B------:R-:W-:Y:S02]  /*27f0*/  LEA.HI.X.SX32 R217, R8, R20, 0x2, P6 ;  /* 0x0000001408d97211 */ /* 0x000fe400030f16ff */
[C---:B------:R-:W-:Y:S02]  /*2800*/  LEA R212, P6, R10.reuse, R206, 0x2 ;  /* 0x000000ce0ad47211 */ /* 0x040fe400078c10ff */
[----:B------:R-:W-:Y:S02]  /*2810*/  LEA.HI.X.SX32 R215, R9, R20, 0x2, P5 ;  /* 0x0000001409d77211 */ /* 0x000fe400028f16ff */
[----:B------:R-:W-:Y:S02]  /*2820*/  LEA R210, P5, R11, R206, 0x2 ;  /* 0x000000ce0bd27211 */ /* 0x000fe400078a10ff */
[----:B------:R-:W-:Y:S02]  /*2830*/  LEA.HI.X.SX32 R213, R10, R20, 0x2, P6 ;  /* 0x000000140ad57211 */ /* 0x000fe400030f16ff */
[----:B------:R-:W-:-:S02]  /*2840*/  SEL R14, RZ, 0x4, !P3 ;  /* 0x00000004ff0e7807 */ /* 0x000fc40005800000 */
[----:B------:R-:W-:Y:S02]  /*2850*/  LEA R208, P6, R13, R206, 0x2 ;  /* 0x000000ce0dd07211 */ /* 0x000fe400078c10ff */
[----:B------:R-:W-:Y:S02]  /*2860*/  LEA.HI.X.SX32 R211, R11, R20, 0x2, P5 ;  /* 0x000000140bd37211 */ /* 0x000fe400028f16ff */
[----:B------:R-:W-:Y:S02]  /*2870*/  IADD3 R8, P5, R35, R6, RZ ;  /* 0x0000000623087210 */ /* 0x000fe40007fbe0ff */
[----:B------:R-:W-:Y:S02]  /*2880*/  LEA.HI.X.SX32 R209, R13, R20, 0x2, P6 ;  /* 0x000000140dd17211 */ /* 0x000fe400030f16ff */
[----:B------:R-:W-:Y:S02]  /*2890*/  SEL R14, R14, RZ, !P4 ;  /* 0x000000ff0e0e7207 */ /* 0x000fe40006000000 */
[----:B------:R-:W-:-:S02]  /*28a0*/  IADD3 R10, P6, R37, R6, RZ ;  /* 0x00000006250a7210 */ /* 0x000fc40007fde0ff */
[-C--:B------:R-:W-:Y:S02]  /*28b0*/  LEA.HI.X.SX32 R9, R183, R7.reuse, 0x2, P5 ;  /* 0x00000007b7097211 */ /* 0x080fe400028f16ff */
[----:B------:R-:W-:Y:S02]  /*28c0*/  ISETP.NE.U32.AND P5, PT, R14, RZ, PT ;  /* 0x000000ff0e00720c */ /* 0x000fe40003fa5070 */
[-C--:B------:R-:W-:Y:S01]  /*28d0*/  LEA.HI.X.SX32 R11, R179, R7.reuse, 0x2, P6 ;  /* 0x00000007b30b7211 */ /* 0x080fe200030f16ff */
[----:B------:R1:W-:Y:S01]  /*28e0*/  LDGSTS.E [R170+0x2e00], [R8.64], P0 ;  /* 0x02e0000008aa7fae */ /* 0x0003e20008121844 */
[----:B------:R-:W-:Y:S02]  /*28f0*/  IADD3 R6, P6, R39, R6, RZ ;  /* 0x0000000627067210 */ /* 0x000fe40007fde0ff */
[----:B------:R-:W-:Y:S01]  /*2900*/  SHF.R.U32.HI R12, RZ, 0x1, R12 ;  /* 0x00000001ff0c7819 */ /* 0x000fe2000001160c */
[----:B------:R1:W-:Y:S01]  /*2910*/  LDGSTS.E [R170+0x3600], [R10.64], P2 ;  /* 0x036000000aaa7fae */ /* 0x0003e20009121844 */
[----:B------:R-:W-:-:S02]  /*2920*/  LEA.HI.X.SX32 R7, R175, R7, 0x2, P6 ;  /* 0x00000007af077211 */ /* 0x000fc400030f16ff */
[----:B------:R-:W-:Y:S02]  /*2930*/  LOP3.LUT R169, R173, R12, RZ, 0x3c, !PT ;  /* 0x0000000cada97212 */ /* 0x000fe400078e3cff */
[C---:B------:R-:W-:Y:S01]  /*2940*/  LEA R206, P4, R26.reuse, R206, 0x2 ;  /* 0x000000ce1ace7211 */ /* 0x040fe200078810ff */
[----:B------:R1:W-:Y:S01]  /*2950*/  LDGSTS.E [R170+0x3e00], [R6.64], !P1 ;  /* 0x03e0000006aa7fae */ /* 0x0003e2000c921844 */
[----:B------:R-:W-:Y:S02]  /*2960*/  LOP3.LUT R168, R169, 0x40, RZ, 0x3c, !PT ;  /* 0x00000040a9a87812 */ /* 0x000fe400078e3cff */
[----:B------:R-:W-:Y:S01]  /*2970*/  LEA.HI.X.SX32 R207, R26, R20, 0x2, P4 ;  /* 0x000000141acf7211 */ /* 0x000fe200020f16ff */
[----:B------:R-:W0:Y:S04]  /*2980*/  LDGDEPBAR ;  /* 0x00000000000079af */ /* 0x000e280000000000 */
[----:B------:R1:W-:Y:S04]  /*2990*/  LDGSTS.E [R169+0x4000], [R236.64], P5 ;  /* 0x04000000eca97fae */ /* 0x0003e8000a921844 */
        /* <DEDUP_REMOVED lines=15> */
[----:B------:R-:W0:Y:S01]  /*2a90*/  LDGDEPBAR ;  /* 0x00000000000079af */ /* 0x000e220000000000 */
[----:B------:R-:W-:Y:S05]  /*2aa0*/  @P3 BRA `(.L_x_0) ;  /* 0x0000022000003947 */ /* 0x000fea0003800000 */
[----:B------:R-:W-:Y:S01]  /*2ab0*/  IMAD.SHL.U32 R158, R156, 0x20, RZ ;  /* 0x000000209c9e7824 */ /* 0x000fe200078e00ff */
[----:B------:R-:W-:Y:S01]  /*2ac0*/  CS2R R80, SRZ ;  /* 0x0000000000507805 */ /* 0x000fe2000001ff00 */
        /* <DEDUP_REMOVED lines=31> */
[----:B------:R-:W-:Y:S05]  /*2cc0*/  BRA `(.L_x_1) ;  /* 0x0000213000007947 */ /* 0x000fea0003800000 */
.L_x_0:
[----:B-1----:R-:W-:Y:S01]  /*2cd0*/  SHF.R.S32.HI R6, RZ, 0x1f, R3 ;  /* 0x0000001fff067819 */ /* 0x002fe20000011403 */
[----:B------:R-:W-:Y:S01]  /*2ce0*/  IMAD.SHL.U32 R164, R153, 0x20, RZ ;  /* 0x0000002099a47824 */ /* 0x000fe200078e00ff */
[----:B------:R-:W-:Y:S01]  /*2cf0*/  SHF.R.S32.HI R10, RZ, 0x1f, R153 ;  /* 0x0000001fff0a7819 */ /* 0x000fe20000011499 */
[C---:B------:R-:W-:Y:S01]  /*2d00*/  IMAD.SHL.U32 R158, R156.reuse, 0x20, RZ ;  /* 0x000000209c9e7824 */ /* 0x040fe200078e00ff */
[----:B------:R-:W-:Y:S01]  /*2d10*/  SHF.L.U64.HI R5, R3, 0x2, R6 ;  /* 0x0000000203057819 */ /* 0x000fe20000010206 */
[----:B------:R-:W-:Y:S01]  /*2d20*/  IMAD.MOV.U32 R165, RZ, RZ, c[0x0][0x18c] ;  /* 0x00006300ffa57624 */ /* 0x000fe200078e00ff */
[----:B------:R-:W-:Y:S01]  /*2d30*/  LOP3.LUT R3, R156, 0x7, RZ, 0xc0, !PT ;  /* 0x000000079c037812 */ /* 0x000fe200078ec0ff */
[----:B------:R-:W-:Y:S01]  /*2d40*/  IMAD.MOV.U32 R157, RZ, RZ, RZ ;  /* 0x000000ffff9d7224 */ /* 0x000fe200078e00ff */
[----:B------:R-:W-:Y:S01]  /*2d50*/  SHF.R.S32.HI R6, RZ, 0x1f, R19 ;  /* 0x0000001fff067819 */ /* 0x000fe20000011413 */
[----:B------:R-:W-:Y:S01]  /*2d60*/  IMAD.WIDE R4, R164, 0x4, R4 ;  /* 0x00000004a4047825 */ /* 0x000fe200078e0204 */
[----:B------:R-:W-:Y:S01]  /*2d70*/  SHF.R.S32.HI R7, RZ, 0x1f, R178 ;  /* 0x0000001fff077819 */ /* 0x000fe200000114b2 */
[----:B------:R-:W-:Y:S01]  /*2d80*/  CS2R R80, SRZ ;  /* 0x0000000000507805 */ /* 0x000fe2000001ff00 */
[----:B------:R-:W-:Y:S01]  /*2d90*/  LEA.HI R166, R6, R19, RZ, 0x5 ;  /* 0x0000001306a67211 */ /* 0x000fe200078f28ff */
[----:B------:R-:W-:Y:S01]  /*2da0*/  IMAD R8, R3, 0x90, RZ ;  /* 0x0000009003087824 */ /* 0x000fe200078e02ff */
[----:B------:R-:W-:Y:S01]  /*2db0*/  IADD3 R155, P0, R4, c[0x0][0x160], RZ ;  /* 0x00005800049b7a10 */ /* 0x000fe20007f1e0ff */
[----:B------:R-:W-:Y:S01]  /*2dc0*/  IMAD.SHL.U32 R3, R156, 0x2, RZ ;  /* 0x000000029c037824 */ /* 0x000fe200078e00ff */
[----:B------:R-:W-:Y:S01]  /*2dd0*/  SHF.R.S32.HI R4, RZ, 0x1f, R175 ;  /* 0x0000001fff047819 */ /* 0x000fe200000114af */
[----:B------:R-:W-:Y:S01]  /*2de0*/  CS2R R82, SRZ ;  /* 0x0000000000527805 */ /* 0x000fe2000001ff00 */
[----:B------:R-:W-:Y:S01]  /*2df0*/  IADD3.X R154, R5, c[0x0][0x164], RZ, P0, !PT ;  /* 0x00005900059a7a10 */ /* 0x000fe200007fe4ff */
[----:B------:R-:W-:Y:S01]  /*2e00*/  CS2R R48, SRZ ;  /* 0x0000000000307805 */ /* 0x000fe2000001ff00 */
[----:B------:R-:W-:Y:S01]  /*2e10*/  LOP3.LUT R31, R8, 0x30, R3, 0x78, !PT ;  /* 0x00000030081f7812 */ /* 0x000fe200078e7803 */
[----:B------:R-:W-:Y:S01]  /*2e20*/  CS2R R50, SRZ ;  /* 0x0000000000327805 */ /* 0x000fe2000001ff00 */
[----:B------:R-:W-:Y:S01]  /*2e30*/  LOP3.LUT R3, R156, 0x3, RZ, 0xc0, !PT ;  /* 0x000000039c037812 */ /* 0x000fe200078ec0ff */
[----:B------:R-:W-:Y:S01]  /*2e40*/  CS2R R108, SRZ ;  /* 0x00000000006c7805 */ /* 0x000fe2000001ff00 */
[----:B------:R-:W-:Y:S01]  /*2e50*/  SHF.R.S32.HI R5, RZ, 0x1f, R176 ;  /* 0x0000001fff057819 */ /* 0x000fe200000114b0 */
[----:B------:R-:W-:Y:S01]  /*2e60*/  CS2R R110, SRZ ;  /* 0x00000000006e7805 */ /* 0x000fe2000001ff00 */
[----:B------:R-:W-:Y:S01]  /*2e70*/  SHF.R.S32.HI R6, RZ, 0x1f, R177 ;  /* 0x0000001fff067819 */ /* 0x000fe200000114b1 */
[----:B------:R-:W-:Y:S01]  /*2e80*/  IMAD R29, R3, 0x220, RZ ;  /* 0x00000220031d7824 */ /* 0x000fe200078e02ff */
[----:B------:R-:W-:Y:S01]  /*2e90*/  SHF.R.S32.HI R8, RZ, 0x1f, R179 ;  /* 0x0000001fff087819 */ /* 0x000fe200000114b3 */
[----:B------:R-:W-:Y:S01]  /*2ea0*/  CS2R R124, SRZ ;  /* 0x00000000007c7805 */ /* 0x000fe2000001ff00 */
[----:B------:R-:W-:Y:S01]  /*2eb0*/  SHF.L.U64.HI R3, R175, 0x2, R4 ;  /* 0x00000002af037819 */ /* 0x000fe20000010204 */
[----:B------:R-:W-:Y:S01]  /*2ec0*/  CS2R R126, SRZ ;  /* 0x00000000007e7805 */ /* 0x000fe2000001ff00 */
[----:B------:R-:W-:Y:S01]  /*2ed0*/  SHF.L.U64.HI R153, R153, 0x2, R10 ;  /* 0x0000000299997819 */ /* 0x000fe2000001020a */
[----:B------:R-:W-:Y:S01]  /*2ee0*/  CS2R R132, SRZ ;  /* 0x0000000000847805 */ /* 0x000fe2000001ff00 */
[----:B------:R-:W-:Y:S01]  /*2ef0*/  SHF.R.S32.HI R9, RZ, 0x1f, R180 ;  /* 0x0000001fff097819 */ /* 0x000fe200000114b4 */
        /* <DEDUP_REMOVED lines=46> */
[----:B------:R-:W-:Y:S01]  /*31e0*/  IMAD.SHL.U32 R165, R165, 0x20, RZ ;  /* 0x00000020a5a57824 */ /* 0x000fe200078e00ff */
[----:B------:R-:W-:-:S02]  /*31f0*/  SHF.R.S32.HI R21, RZ, 0x1f, R192 ;  /* 0x0000001fff157819 */ /* 0x000fc400000114c0 */
[----:B------:R-:W-:Y:S02]  /*3200*/  SHF.L.U64.HI R16, R188, 0x2, R17 ;  /* 0x00000002bc107819 */ /* 0x000fe40000010211 */
[----:B------:R-:W-:Y:S02]  /*3210*/  SHF.R.S32.HI R22, RZ, 0x1f, R193 ;  /* 0x0000001fff167819 */ /* 0x000fe400000114c1 */
[----:B------:R-:W-:Y:S02]  /*3220*/  SHF.L.U64.HI R17, R189, 0x2, R18 ;  /* 0x00000002bd117819 */ /* 0x000fe40000010212 */
[----:B------:R-:W-:Y:S02]  /*3230*/  SHF.R.S32.HI R23, RZ, 0x1f, R194 ;  /* 0x0000001fff177819 */ /* 0x000fe400000114c2 */
[----:B------:R-:W-:Y:S02]  /*3240*/  SHF.L.U64.HI R18, R190, 0x2, R19 ;  /* 0x00000002be127819 */ /* 0x000fe40000010213 */
        /* <DEDUP_REMOVED lines=9> */
[----:B------:R-:W-:Y:S02]  /*32e0*/  SHF.R.S32.HI R37, RZ, 0x1f, R200 ;  /* 0x0000001fff257819 */ /* 0x000fe400000114c8 */
[----:B------:R-:W-:Y:S02]  /*32f0*/  SHF.R.S32.HI R30, RZ, 0x1f, R201 ;  /* 0x0000001fff1e7819 */ /* 0x000fe400000114c9 */
[----:B------:R-:W-:Y:S02]  /*3300*/  SHF.R.S32.HI R35, RZ, 0x1f, R202 ;  /* 0x0000001fff237819 */ /* 0x000fe400000114ca */
[----:B------:R-:W-:-:S02]  /*3310*/  SHF.R.S32.HI R28, RZ, 0x1f, R203 ;  /* 0x0000001fff1c7819 */ /* 0x000fc400000114cb */
[----:B------:R-:W-:Y:S02]  /*3320*/  SHF.R.S32.HI R33, RZ, 0x1f, R204 ;  /* 0x0000001fff217819 */ /* 0x000fe400000114cc */
[----:B------:R-:W-:Y:S02]  /*3330*/  SHF.L.U64.HI R23, R195, 0x2, R24 ;  /* 0x00000002c3177819 */ /* 0x000fe40000010218 */
[----:B------:R-:W-:Y:S02]  /*3340*/  SHF.R.S32.HI R166, RZ, 0x5, R166 ;  /* 0x00000005ffa67819 */ /* 0x000fe400000114a6 */
[----:B------:R-:W-:Y:S02]  /*3350*/  LOP3.LUT R162, R29, 0x5c, R156, 0x78, !PT ;  /* 0x0000005c1da27812 */ /* 0x000fe400078e789c */
[----:B------:R-:W-:Y:S02]  /*3360*/  LOP3.LUT R160, R31, 0x400, R158, 0xf8, !PT ;  /* 0x000004001fa07812 */ /* 0x000fe400078ef89e */
[----:B------:R-:W-:-:S02]  /*3370*/  SHF.L.U64.HI R24, R196, 0x2, R25 ;  /* 0x00000002c4187819 */ /* 0x000fc40000010219 */
[----:B------:R-:W-:Y:S02]  /*3380*/  SHF.L.U64.HI R25, R197, 0x2, R26 ;  /* 0x00000002c5197819 */ /* 0x000fe4000001021a */
[----:B------:R-:W-:Y:S02]  /*3390*/  SHF.L.U64.HI R26, R198, 0x2, R27 ;  /* 0x00000002c61a7819 */ /* 0x000fe4000001021b */
[----:B------:R-:W-:Y:S02]  /*33a0*/  SHF.L.U64.HI R27, R199, 0x2, R32 ;  /* 0x00000002c71b7819 */ /* 0x000fe40000010220 */
[----:B------:R-:W-:Y:S02]  /*33b0*/  SHF.L.U64.HI R148, R200, 0x2, R37 ;  /* 0x00000002c8947819 */ /* 0x000fe40000010225 */
[----:B------:R-:W-:Y:S02]  /*33c0*/  SHF.L.U64.HI R149, R201, 0x2, R30 ;  /* 0x00000002c9957819 */ /* 0x000fe4000001021e */
[----:B------:R-:W-:-:S02]  /*33d0*/  SHF.L.U64.HI R150, R202, 0x2, R35 ;  /* 0x00000002ca967819 */ /* 0x000fc40000010223 */
[----:B------:R-:W-:Y:S02]  /*33e0*/  SHF.L.U64.HI R151, R203, 0x2, R28 ;  /* 0x00000002cb977819 */ /* 0x000fe4000001021c */
[----:B------:R-:W-:Y:S02]  /*33f0*/  SHF.L.U64.HI R152, R204, 0x2, R33 ;  /* 0x00000002cc987819 */ /* 0x000fe40000010221 */
[----:B------:R-:W-:Y:S02]  /*3400*/  IADD3 R163, R166, -0x1, RZ ;  /* 0xffffffffa6a37810 */ /* 0x000fe40007ffe0ff */
[----:B------:R-:W-:Y:S02]  /*3410*/  LOP3.LUT R161, R162, 0x20, RZ, 0x3c, !PT ;  /* 0x00000020a2a17812 */ /* 0x000fe400078e3cff */
[----:B------:R-:W-:Y:S02]  /*3420*/  LOP3.LUT R159, R160, 0x40, RZ, 0x3c, !PT ;  /* 0x00000040a09f7812 */ /* 0x000fe400078e3cff */
.L_x_2:
[----:B------:R-:W-:-:S04]  /*3430*/  DEPBAR.LE SB0, 0x0 ;  /* 0x000080000000791a */ /* 0x000fc80000000000 */
[----:B------:R-:W-:Y:S01]  /*3440*/  BAR.SYNC.DEFER_BLOCKING 0x0 ;  /* 0x0000000000007b1d */ /* 0x000fe20000010000 */
[----:B------:R-:W-:Y:S01]  /*3450*/  ISETP.GT.AND P1, PT, R167, RZ, PT ;  /* 0x000000ffa700720c */ /* 0x000fe20003f24270 */
[----:B------:R-:W-:Y:S01]  /*3460*/  IMAD.WIDE R236, R165, 0x4, R236 ;  /* 0x00000004a5ec7825 */ /* 0x000fe200078e02ec */
[----:B------:R-:W-:Y:S02]  /*3470*/  ISETP.GE.AND P0, PT, R157, R163, PT ;  /* 0x000000a39d00720c */ /* 0x000fe40003f06270 */
[----:B------:R-:W-:Y:S01]  /*3480*/  ISETP.GT.AND P2, PT, R167, 0x8, PT ;  /* 0x00000008a700780c */ /* 0x000fe20003f44270 */
[----:B------:R-:W-:Y:S01]  /*3490*/  IMAD.WIDE R232, R165, 0x4, R232 ;  /* 0x00000004a5e87825 */ /* 0x000fe200078e02e8 */
[C---:B------:R-:W-:Y:S02]  /*34a0*/  ISETP.GT.AND P3, PT, R167.reuse, 0xc, PT ;  /* 0x0000000ca700780c */ /* 0x040fe40003f64270 */
[----:B------:R-:W-:Y:S01]  /*34b0*/  ISETP.GT.AND P6, PT, R167, 0x14, PT ;  /* 0x00000014a700780c */ /* 0x000fe20003fc4270 */
[----:B------:R-:W-:Y:S01]  /*34c0*/  IMAD.WIDE R228, R165, 0x4, R228 ;  /* 0x00000004a5e47825 */ /* 0x000fe200078e02e4 */
[----:B------:R-:W-:-:S03]  /*34d0*/  IADD3 R157, R157, 0x1, RZ ;  /* 0x000000019d9d7810 */ /* 0x000fc60007ffe0ff */
[----:B------:R-:W-:-:S04]  /*34e0*/  IMAD.WIDE R224, R165, 0x4, R224 ;  /* 0x00000004a5e07825 */ /* 0x000fc800078e02e0 */
[----:B------:R-:W-:-:S04]  /*34f0*/  IMAD.WIDE R220, R165, 0x4, R220 ;  /* 0x00000004a5dc7825 */ /* 0x000fc800078e02dc */
[C---:B------:R-:W-:Y:S01]  /*3500*/  IMAD.WIDE R216, R165.reuse, 0x4, R216 ;  /* 0x00000004a5d87825 */ /* 0x040fe200078e02d8 */
[----:B------:R-:W-:Y:S03]  /*3510*/  LDS R64, [R162] ;  /* 0x00000000a2407984 */ /* 0x000fe60000000800 */
[C---:B------:R-:W-:Y:S01]  /*3520*/  IMAD.WIDE R212, R165.reuse, 0x4, R212 ;  /* 0x00000004a5d47825 */ /* 0x040fe200078e02d4 */
[----:B------:R-:W-:Y:S03]  /*3530*/  LDS R66, [R162+0x800] ;  /* 0x00080000a2427984 */ /* 0x000fe60000000800 */
[C---:B------:R-:W-:Y:S01]  /*3540*/  IMAD.WIDE R208, R165.reuse, 0x4, R208 ;  /* 0x00000004a5d07825 */ /* 0x040fe200078e02d0 */
[----:B------:R-:W-:Y:S03]  /*3550*/  LDS R65, [R161] ;  /* 0x00000000a1417984 */ /* 0x000fe60000000800 */
[C---:B------:R-:W-:Y:S01]  /*3560*/  IMAD.WIDE R234, R165.reuse, 0x4, R234 ;  /* 0x00000004a5ea7825 */ /* 0x040fe200078e02ea */
[----:B------:R-:W-:Y:S03]  /*3570*/  LDS R67, [R161+0x800] ;  /* 0x00080000a1437984 */ /* 0x000fe60000000800 */
[C---:B------:R-:W-:Y:S01]  /*3580*/  IMAD.WIDE R230, R165.reuse, 0x4, R230 ;  /* 0x00000004a5e67825 */ /* 0x040fe200078e02e6 */
[----:B------:R-:W1:Y:S03]  /*3590*/  LDSM.16.M88.4 R40, [R160+0x4000] ;  /* 0x00400000a028783b */ /* 0x000e660000000200 */
[C---:B------:R-:W-:Y:S01]  /*35a0*/  IMAD.WIDE R226, R165.reuse, 0x4, R226 ;  /* 0x00000004a5e27825 */ /* 0x040fe200078e02e2 */
[----:B------:R-:W2:Y:S03]  /*35b0*/  LDSM.16.M88.4 R36, [R160+0x4800] ;  /* 0x00480000a024783b */ /* 0x000ea60000000200 */
[C---:B------:R-:W-:Y:S01]  /*35c0*/  IMAD.WIDE R222, R165.reuse, 0x4, R222 ;  /* 0x00000004a5de7825 */ /* 0x040fe200078e02de */
[----:B------:R-:W3:Y:S03]  /*35d0*/  LDSM.16.M88.4 R32, [R160+0x5000] ;  /* 0x00500000a020783b */ /* 0x000ee60000000200 */
[C---:B------:R-:W-:Y:S01]  /*35e0*/  IMAD.WIDE R218, R165.reuse, 0x4, R218 ;  /* 0x00000004a5da7825 */ /* 0x040fe200078e02da */
[----:B------:R-:W4:Y:S03]  /*35f0*/  LDSM.16.M88.4 R28, [R160+0x5800] ;  /* 0x00580000a01c783b */ /* 0x000f260000000200 */
[C---:B------:R-:W-:Y:S01]  /*3600*/  IMAD.WIDE R214, R165.reuse, 0x4, R214 ;  /* 0x00000004a5d67825 */ /* 0x040fe200078e02d6 */
[----:B------:R-:W-:Y:S03]  /*3610*/  LDS R60, [R162+0x80] ;  /* 0x00008000a23c7984 */ /* 0x000fe60000000800 */
[C---:B------:R-:W-:Y:S01]  /*3620*/  IMAD.WIDE R210, R165.reuse, 0x4, R210 ;  /* 0x00000004a5d27825 */ /* 0x040fe200078e02d2 */
[----:B------:R-:W-:Y:S03]  /*3630*/  LDS R62, [R162+0x880] ;  /* 0x00088000a23e7984 */ /* 0x000fe60000000800 */
[----:B------:R-:W-:Y:S01]  /*3640*/  IMAD.WIDE R206, R165, 0x4, R206 ;  /* 0x00000004a5ce7825 */ /* 0x000fe200078e02ce */
[----:B------:R-:W-:Y:S04]  /*3650*/  LDS R61, [R161+0x80] ;  /* 0x00008000a13d7984 */ /* 0x000fe80000000800 */
[----:B------:R-:W5:Y:S04]  /*3660*/  LDS R63, [R161+0x880] ;  /* 0x00088000a13f7984 */ /* 0x000f680000000800 */
[----:B------:R-:W-:Y:S04]  /*3670*/  LDS R56, [R162+0x100] ;  /* 0x00010000a2387984 */ /* 0x000fe80000000800 */
[----:B------:R-:W-:Y:S04]  /*3680*/  LDS R58, [R162+0x900] ;  /* 0x00090000a23a7984 */ /* 0x000fe80000000800 */
[----:B------:R-:W-:Y:S01]  /*3690*/  LDS R57, [R161+0x100] ;  /* 0x00010000a1397984 */ /* 0x000fe20000000800 */
[C---:B-1----:R-:W-:Y:S03]  /*36a0*/  HMMA.1688.F32.TF32 R80, R64.reuse, R40, R80 ;  /* 0x000000284050723c */ /* 0x042fe60000081050 */
[----:B------:R-:W1:Y:S04]  /*36b0*/  LDS R59, [R161+0x900] ;  /* 0x00090000a13b7984 */ /* 0x000e680000000800 */
[----:B------:R-:W-:Y:S01]  /*36c0*/  LDS R52, [R162+0x180] ;  /* 0x00018000a2347984 */ /* 0x000fe20000000800 */
[C---:B--2---:R-:W-:Y:S03]  /*36d0*/  HMMA.1688.F32.TF32 R48, R64.reuse, R36, R48 ;  /* 0x000000244030723c */ /* 0x044fe60000081030 */
[----:B------:R-:W-:Y:S04]  /*36e0*/  LDS R54, [R162+0x980] ;  /* 0x00098000a2367984 */ /* 0x000fe80000000800 */
[----:B------:R-:W-:Y:S01]  /*36f0*/  LDS R53, [R161+0x180] ;  /* 0x00018000a1357984 */ /* 0x000fe20000000800 */
[C---:B---3--:R-:W-:Y:S03]  /*3700*/  HMMA.1688.F32.TF32 R108, R64.reuse, R32, R108 ;  /* 0x00000020406c723c */ /* 0x048fe6000008106c */
[----:B------:R-:W2:Y:S04]  /*3710*/  LDS R55, [R161+0x980] ;  /* 0x00098000a1377984 */ /* 0x000ea80000000800 */
[----:B------:R-:W-:Y:S01]  /*3720*/  LDS R128, [R162+0x1000] ;  /* 0x00100000a2807984 */ /* 0x000fe20000000800 */
[----:B----4-:R-:W-:Y:S03]  /*3730*/  HMMA.1688.F32.TF32 R124, R64, R28, R124 ;  /* 0x0000001c407c723c */ /* 0x010fe6000008107c */
[----:B------:R-:W-:Y:S04]  /*3740*/  LDS R130, [R162+0x1800] ;  /* 0x00180000a2827984 */ /* 0x000fe80000000800 */
[----:B------:R-:W-:Y:S01]  /*3750*/  LDS R129, [R161+0x1000] ;  /* 0x00100000a1817984 */ /* 0x000fe20000000800 */
[C---:B-----5:R-:W-:Y:S03]  /*3760*/  HMMA.1688.F32.TF32 R132, R60.reuse, R40, R132 ;  /* 0x000000283c84723c */ /* 0x060fe60000081084 */
[----:B------:R-:W3:Y:S04]  /*3770*/  LDS R131, [R161+0x1800] ;  /* 0x00180000a1837984 */ /* 0x000ee80000000800 */
[----:B------:R-:W-:Y:S01]  /*3780*/  LDS R144, [R162+0x1080] ;  /* 0x00108000a2907984 */ /* 0x000fe20000000800 */
[C---:B------:R-:W-:Y:S03]  /*3790*/  HMMA.1688.F32.TF32 R136, R60.reuse, R36, R136 ;  /* 0x000000243c88723c */ /* 0x040fe60000081088 */
[----:B------:R-:W-:Y:S04]  /*37a0*/  LDS R146, [R162+0x1880] ;  /* 0x00188000a2927984 */ /* 0x000fe80000000800 */
[----:B------:R-:W-:Y:S01]  /*37b0*/  LDS R145, [R161+0x1080] ;  /* 0x00108000a1917984 */ /* 0x000fe20000000800 */
[C---:B------:R-:W-:Y:S03]  /*37c0*/  HMMA.1688.F32.TF32 R140, R60.reuse, R32, R140 ;  /* 0x000000203c8c723c */ /* 0x040fe6000008108c */
[----:B------:R-:W4:Y:S04]  /*37d0*/  LDS R147, [R161+0x1880] ;  /* 0x00188000a1937984 */ /* 0x000f280000000800 */
[----:B------:R-:W-:Y:S01]  /*37e0*/  LDS R96, [R162+0x1100] ;  /* 0x00110000a2607984 */ /* 0x000fe20000000800 */
[----:B------:R-:W-:Y:S03]  /*37f0*/  HMMA.1688.F32.TF32 R120, R60, R28, R120 ;  /* 0x0000001c3c78723c */ /* 0x000fe60000081078 */
[----:B------:R-:W-:Y:S04]  /*3800*/  LDS R98, [R162+0x1900] ;  /* 0x00190000a2627984 */ /* 0x000fe80000000800 */
[----:B------:R-:W-:Y:S01]  /*3810*/  LDS R97, [R161+0x1100] ;  /* 0x00110000a1617984 */ /* 0x000fe20000000800 */
[C---:B-1----:R-:W-:Y:S03]  /*3820*/  HMMA.1688.F32.TF32 R116, R56.reuse, R40, R116 ;  /* 0x000000283874723c */ /* 0x042fe60000081074 */
[----:B------:R-:W1:Y:S04]  /*3830*/  LDS R99, [R161+0x1900] ;  /* 0x00190000a1637984 */ /* 0x000e680000000800 */
[----:B------:R-:W-:Y:S01]  /*3840*/  LDS R92, [R162+0x1180] ;  /* 0x00118000a25c7984 */ /* 0x000fe20000000800 */
[C---:B------:R-:W-:Y:S03]  /*3850*/  HMMA.1688.F32.TF32 R112, R56.reuse, R36, R112 ;  /* 0x000000243870723c */ /* 0x040fe60000081070 */
[----:B------:R-:W-:Y:S04]  /*3860*/  LDS R94, [R162+0x1980] ;  /* 0x00198000a25e7984 */ /* 0x000fe80000000800 */
[----:B------:R-:W-:Y:S01]  /*3870*/  LDS R93, [R161+0x1180] ;  /* 0x00118000a15d7984 */ /* 0x000fe20000000800 */
[C---:B------:R-:W-:Y:S03]  /*3880*/  HMMA.1688.F32.TF32 R104, R56.reuse, R32, R104 ;  /* 0x000000203868723c */ /* 0x040fe60000081068 */
[----:B------:R-:W5:Y:S04]  /*3890*/  LDS R95, [R161+0x1980] ;  /* 0x00198000a15f7984 */ /* 0x000f680000000800 */
[----:B------:R-:W-:Y:S01]  /*38a0*/  LDS R88, [R162+0x2000] ;  /* 0x00200000a2587984 */ /* 0x000fe20000000800 */
[----:B------:R-:W-:Y:S03]  /*38b0*/  HMMA.1688.F32.TF32 R100, R56, R28, R100 ;  /* 0x0000001c3864723c */ /* 0x000fe60000081064 */
[----:B------:R-:W-:Y:S04]  /*38c0*/  LDS R90, [R162+0x2800] ;  /* 0x00280000a25a7984 */ /* 0x000fe80000000800 */
[----:B------:R-:W-:Y:S01]  /*38d0*/  LDS R89, [R161+0x2000] ;  /* 0x00200000a1597984 */ /* 0x000fe20000000800 */
[C---:B--2---:R-:W-:Y:S03]  /*38e0*/  HMMA.1688.F32.TF32 R68, R52.reuse, R40, R68 ;  /* 0x000000283444723c */ /* 0x044fe60000081044 */
[----:B------:R-:W-:Y:S04]  /*38f0*/  LDS R91, [R161+0x2800] ;  /* 0x00280000a15b7984 */ /* 0x000fe80000000800 */
[----:B------:R-:W2:Y:S01]  /*3900*/  LDSM.16.M88.4 R64, [R159+0x4000] ;  /* 0x004000009f40783b */ /* 0x000ea20000000200 */
[C---:B------:R-:W-:Y:S03]  /*3910*/  HMMA.1688.F32.TF32 R72, R52.reuse, R36, R72 ;  /* 0x000000243448723c */ /* 0x040fe60000081048 */
[----:B------:R-:W1:Y:S04]  /*3920*/  LDSM.16.M88.4 R84, [R159+0x4800] ;  /* 0x004800009f54783b */ /* 0x000e680000000200 */
[----:B------:R-:W1:Y:S01]  /*3930*/  LDSM.16.M88.4 R56, [R159+0x5000] ;  /* 0x005000009f38783b */ /* 0x000e620000000200 */
[C---:B------:R-:W-:Y:S03]  /*3940*/  HMMA.1688.F32.TF32 R76, R52.reuse, R32, R76 ;  /* 0x00000020344c723c */ /* 0x040fe6000008104c */
[----:B------:R-:W1:Y:S04]  /*3950*/  LDSM.16.M88.4 R60, [R159+0x5800] ;  /* 0x005800009f3c783b */ /* 0x000e680000000200 */
[----:B------:R-:W-:Y:S01]  /*3960*/  LDS R40, [R162+0x3000] ;  /* 0x00300000a2287984 */ /* 0x000fe20000000800 */
[----:B------:R-:W-:Y:S03]  /*3970*/  HMMA.1688.F32.TF32 R44, R52, R28, R44 ;  /* 0x0000001c342c723c */ /* 0x000fe6000008102c */
[----:B------:R-:W-:Y:S04]  /*3980*/  LDS R52, [R162+0x2080] ;  /* 0x00208000a2347984 */ /* 0x000fe80000000800 */
[----:B------:R-:W-:Y:S01]  /*3990*/  LDS R54, [R162+0x2880] ;  /* 0x00288000a2367984 */ /* 0x000fe20000000800 */
[----:B---3--:R-:W-:Y:S01]  /*39a0*/  HMMA.1688.F32.TF32 R80, R128, R42, R80 ;  /* 0x0000002a8050723c */ /* 0x008fe20000081050 */
[----:B------:R-:W-:-:S02]  /*39b0*/  SEL R28, RZ, 0x4, !P1 ;  /* 0x00000004ff1c7807 */ /* 0x000fc40004800000 */
[----:B------:R-:W-:Y:S01]  /*39c0*/  LDS R53, [R161+0x2080] ;  /* 0x00208000a1357984 */ /* 0x000fe20000000800 */
[----:B------:R-:W-:Y:S02]  /*39d0*/  ISETP.GT.AND P1, PT, R167, 0x4, PT ;  /* 0x00000004a700780c */ /* 0x000fe40003f24270 */
[----:B------:R-:W-:Y:S01]  /*39e0*/  SEL R28, R28, RZ, !P0 ;  /* 0x000000ff1c1c7207 */ /* 0x000fe20004000000 */
[----:B------:R-:W3:Y:S01]  /*39f0*/  LDS R55, [R161+0x2880] ;  /* 0x00288000a1377984 */ /* 0x000ee20000000800 */
[----:B------:R-:W-:Y:S01]  /*3a00*/  HMMA.1688.F32.TF32 R48, R128, R38, R48 ;  /* 0x000000268030723c */ /* 0x000fe20000081030 */
[----:B------:R-:W-:Y:S02]  /*3a10*/  SEL R29, RZ, 0x4, !P1 ;  /* 0x00000004ff1d7807 */ /* 0x000fe40004800000 */
[----:B------:R-:W-:Y:S01]  /*3a20*/  ISETP.NE.U32.AND P1, PT, R28, RZ, PT ;  /* 0x000000ff1c00720c */ /* 0x000fe20003f25070 */
[----:B------:R-:W-:Y:S01]  /*3a30*/  LDS R41, [R161+0x3000] ;  /* 0x00300000a1297984 */ /* 0x000fe20000000800 */
[----:B------:R-:W-:-:S02]  /*3a40*/  SEL R29, R29, RZ, !P0 ;  /* 0x000000ff1d1d7207 */ /* 0x000fc40004000000 */
[----:B------:R-:W-:Y:S01]  /*3a50*/  SEL R28, RZ, 0x4, !P2 ;  /* 0x00000004ff1c7807 */ /* 0x000fe20005000000 */
[C---:B------:R-:W-:Y:S01]  /*3a60*/  HMMA.1688.F32.TF32 R108, R128.reuse, R34, R108 ;  /* 0x00000022806c723c */ /* 0x040fe2000008106c */
[----:B------:R-:W-:Y:S01]  /*3a70*/  ISETP.GT.AND P2, PT, R167, 0x10, PT ;  /* 0x00000010a700780c */ /* 0x000fe20003f44270 */
[----:B------:R-:W-:Y:S01]  /*3a80*/  LDS R32, [R162+0x3080] ;  /* 0x00308000a2207984 */ /* 0x000fe20000000800 */
[----:B------:R-:W-:Y:S02]  /*3a90*/  ISETP.NE.U32.AND P4, PT, R29, RZ, PT ;  /* 0x000000ff1d00720c */ /* 0x000fe40003f85070 */
[----:B------:R-:W-:Y:S01]  /*3aa0*/  SEL R29, RZ, 0x4, !P2 ;  /* 0x00000004ff1d7807 */ /* 0x000fe20005000000 */
[----:B------:R-:W-:Y:S01]  /*3ab0*/  LDS R33, [R161+0x3080] ;  /* 0x00308000a1217984 */ /* 0x000fe20000000800 */
[----:B------:R-:W-:Y:S01]  /*3ac0*/  SEL R28, R28, RZ, !P0 ;  /* 0x000000ff1c1c7207 */ /* 0x000fe20004000000 */
[----:B------:R-:W-:Y:S01]  /*3ad0*/  HMMA.1688.F32.TF32 R124, R128, R30, R124 ;  /* 0x0000001e807c723c */ /* 0x000fe2000008107c */
[----:B------:R-:W-:Y:S01]  /*3ae0*/  SEL R29, R29, RZ, !P0 ;  /* 0x000000ff1d1d7207 */ /* 0x000fe20004000000 */
[----:B------:R-:W-:Y:S01]  /*3af0*/  LDS R36, [R162+0x3180] ;  /* 0x00318000a2247984 */ /* 0x000fe20000000800 */
[----:B------:R-:W-:-:S03]  /*3b00*/  ISETP.NE.U32.AND P5, PT, R28, RZ, PT ;  /* 0x000000ff1c00720c */ /* 0x000fc60003fa5070 */
[----:B------:R-:W-:Y:S02]  /*3b10*/  LDS R28, [R162+0x3100] ;  /* 0x00310000a21c7984 */ /* 0x000fe40000000800 */
[C---:B----4-:R-:W-:Y:S02]  /*3b20*/  HMMA.1688.F32.TF32 R132, R144.reuse, R42, R132 ;  /* 0x0000002a9084723c */ /* 0x050fe40000081084 */
[----:B------:R-:W-:Y:S06]  /*3b30*/  LDS R37, [R161+0x3180] ;  /* 0x00318000a1257984 */ /* 0x000fec0000000800 */
[C---:B------:R-:W-:Y:S08]  /*3b40*/  HMMA.1688.F32.TF32 R136, R144.reuse, R38, R136 ;  /* 0x000000269088723c */ /* 0x040ff00000081088 */
[C---:B------:R-:W-:Y:S08]  /*3b50*/  HMMA.1688.F32.TF32 R140, R144.reuse, R34, R140 ;  /* 0x00000022908c723c */ /* 0x040ff0000008108c */
[-C--:B------:R-:W-:Y:S08]  /*3b60*/  HMMA.1688.F32.TF32 R120, R144, R30.reuse, R120 ;  /* 0x0000001e9078723c */ /* 0x080ff00000081078 */
[-C--:B-1----:R-:W-:Y:S08]  /*3b70*/  HMMA.1688.F32.TF32 R100, R96, R30.reuse, R100 ;  /* 0x0000001e6064723c */ /* 0x082ff00000081064 */
[C---:B-----5:R-:W-:Y:S01]  /*3b80*/  HMMA.1688.F32.TF32 R44, R92.reuse, R30, R44 ;  /* 0x0000001e5c2c723c */ /* 0x060fe2000008102c */
[----:B------:R-:W-:Y:S06]  /*3b90*/  LDS R31, [R161+0x3900] ;  /* 0x00390000a11f7984 */ /* 0x000fec0000000800 */
[----:B------:R-:W-:Y:S01]  /*3ba0*/  SEL R30, RZ, 0x4, !P3 ;  /* 0x00000004ff1e7807 */ /* 0x000fe20005800000 */
[----:B------:R-:W-:Y:S03]  /*3bb0*/  HMMA.1688.F32.TF32 R68, R92, R42, R68 ;  /* 0x0000002a5c44723c */ /* 0x000fe60000081044 */
[----:B------:R-:W-:-:S04]  /*3bc0*/  SEL R30, R30, RZ, !P0 ;  /* 0x000000ff1e1e7207 */ /* 0x000fc80004000000 */
[----:B------:R-:W-:Y:S01]  /*3bd0*/  ISETP.NE.U32.AND P2, PT, R30, RZ, PT ;  /* 0x000000ff1e00720c */ /* 0x000fe20003f45070 */
[C---:B------:R-:W-:Y:S01]  /*3be0*/  HMMA.1688.F32.TF32 R72, R92.reuse, R38, R72 ;  /* 0x000000265c48723c */ /* 0x040fe20000081048 */
[----:B------:R-:W-:Y:S07]  /*3bf0*/  LDS R30, [R162+0x3900] ;  /* 0x00390000a21e7984 */ /* 0x000fee0000000800 */
[----:B------:R-:W-:Y:S07]  /*3c00*/  HMMA.1688.F32.TF32 R76, R92, R34, R76 ;  /* 0x000000225c4c723c */ /* 0x000fee000008104c */
[----:B------:R-:W-:Y:S01]  /*3c10*/  LEA R94, P3, R202, R155, 0x2 ;  /* 0x0000009bca5e7211 */ /* 0x000fe200078610ff */
[----:B--2---:R-:W-:Y:S01]  /*3c20*/  HMMA.1688.F32.TF32 R80, R88, R64, R80 ;  /* 0x000000405850723c */ /* 0x004fe20000081050 */
[----:B------:R-:W-:-:S02]  /*3c30*/  IMAD.MOV.U32 R92, RZ, RZ, R155 ;  /* 0x000000ffff5c7224 */ /* 0x000fc400078e009b */
[----:B------:R-:W-:Y:S02]  /*3c40*/  IMAD.MOV.U32 R93, RZ, RZ, R154 ;  /* 0x000000ffff5d7224 */ /* 0x000fe400078e009a */
[----:B------:R-:W-:Y:S01]  /*3c50*/  IMAD.X R95, R154, 0x1, R150, P3 ;  /* 0x000000019a5f7824 */ /* 0x000fe200018e0696 */
[----:B------:R-:W-:Y:S02]  /*3c60*/  ISETP.NE.U32.AND P3, PT, R29, RZ, PT ;  /* 0x000000ff1d00720c */ /* 0x000fe40003f65070 */
[C---:B------:R-:W-:Y:S01]  /*3c70*/  HMMA.1688.F32.TF32 R48, R88.reuse, R84, R48 ;  /* 0x000000545830723c */ /* 0x040fe20000081030 */
[----:B------:R-:W-:Y:S07]  /*3c80*/  LDS R29, [R161+0x3100] ;  /* 0x00310000a11d7984 */ /* 0x000fee0000000800 */
[C---:B------:R-:W-:Y:S08]  /*3c90*/  HMMA.1688.F32.TF32 R108, R88.reuse, R56, R108 ;  /* 0x00000038586c723c */ /* 0x040ff0000008106c */
[----:B------:R-:W-:Y:S01]  /*3ca0*/  HMMA.1688.F32.TF32 R124, R88, R60, R124 ;  /* 0x0000003c587c723c */ /* 0x000fe2000008107c */
[----:B------:R-:W-:Y:S04]  /*3cb0*/  LDS R88, [R162+0x2100] ;  /* 0x00210000a2587984 */ /* 0x000fe80000000800 */
[----:B------:R-:W-:Y:S03]  /*3cc0*/  LDS R90, [R162+0x2900] ;  /* 0x00290000a25a7984 */ /* 0x000fe60000000800 */
[C---:B------:R-:W-:Y:S01]  /*3cd0*/  HMMA.1688.F32.TF32 R116, R96.reuse, R42, R116 ;  /* 0x0000002a6074723c */ /* 0x040fe20000081074 */
[----:B------:R-:W-:Y:S04]  /*3ce0*/  LDS R89, [R161+0x2100] ;  /* 0x00210000a1597984 */ /* 0x000fe80000000800 */
[----:B------:R-:W1:Y:S03]  /*3cf0*/  LDS R91, [R161+0x2900] ;  /* 0x00290000a15b7984 */ /* 0x000e660000000800 */
[C---:B------:R-:W-:Y:S01]  /*3d00*/  HMMA.1688.F32.TF32 R112, R96.reuse, R38, R112 ;  /* 0x000000266070723c */ /* 0x040fe20000081070 */
[----:B------:R-:W-:Y:S04]  /*3d10*/  LDS R42, [R162+0x3800] ;  /* 0x00380000a22a7984 */ /* 0x000fe80000000800 */
[----:B------:R-:W2:Y:S03]  /*3d20*/  LDS R43, [R161+0x3800] ;  /* 0x00380000a12b7984 */ /* 0x000ea60000000800 */
[----:B------:R-:W-:Y:S01]  /*3d30*/  HMMA.1688.F32.TF32 R104, R96, R34, R104 ;  /* 0x000000226068723c */ /* 0x000fe20000081068 */
[----:B------:R-:W-:Y:S04]  /*3d40*/  LDS R34, [R162+0x3880] ;  /* 0x00388000a2227984 */ /* 0x000fe80000000800 */
[----:B------:R-:W-:Y:S02]  /*3d50*/  LDS R35, [R161+0x3880] ;  /* 0x00388000a1237984 */ /* 0x000fe40000000800 */
[----:B------:R-:W-:Y:S01]  /*3d60*/  SEL R96, RZ, 0x4, !P6 ;  /* 0x00000004ff607807 */ /* 0x000fe20007000000 */
[----:B---3--:R-:W-:Y:S01]  /*3d70*/  HMMA.1688.F32.TF32 R132, R52, R64, R132 ;  /* 0x000000403484723c */ /* 0x008fe20000081084 */
[----:B------:R-:W-:Y:S02]  /*3d80*/  LDS R38, [R162+0x3980] ;  /* 0x00398000a2267984 */ /* 0x000fe40000000800 */
[----:B------:R-:W-:-:S02]  /*3d90*/  SEL R96, R96, RZ, !P0 ;  /* 0x000000ff60607207 */ /* 0x000fc40004000000 */
[----:B------:R-:W-:Y:S03]  /*3da0*/  LDS R39, [R161+0x3980] ;  /* 0x00398000a1277984 */ /* 0x000fe60000000800 */
[C---:B------:R-:W-:Y:S08]  /*3db0*/  HMMA.1688.F32.TF32 R136, R52.reuse, R84, R136 ;  /* 0x000000543488723c */ /* 0x040ff00000081088 */
[C---:B------:R-:W-:Y:S08]  /*3dc0*/  HMMA.1688.F32.TF32 R140, R52.reuse, R56, R140 ;  /* 0x00000038348c723c */ /* 0x040ff0000008108c */
[----:B------:R-:W-:Y:S01]  /*3dd0*/  HMMA.1688.F32.TF32 R120, R52, R60, R120 ;  /* 0x0000003c3478723c */ /* 0x000fe20000081078 */
[----:B------:R-:W-:Y:S04]  /*3de0*/  LDS R52, [R162+0x2180] ;  /* 0x00218000a2347984 */ /* 0x000fe80000000800 */
[----:B------:R-:W-:Y:S03]  /*3df0*/  LDS R54, [R162+0x2980] ;  /* 0x00298000a2367984 */ /* 0x000fe60000000800 */
[C---:B-1----:R-:W-:Y:S01]  /*3e00*/  HMMA.1688.F32.TF32 R116, R88.reuse, R64, R116 ;  /* 0x000000405874723c */ /* 0x042fe20000081074 */
[----:B------:R-:W-:Y:S04]  /*3e10*/  LDS R53, [R161+0x2180] ;  /* 0x00218000a1357984 */ /* 0x000fe80000000800 */
[----:B------:R-:W1:Y:S03]  /*3e20*/  LDS R55, [R161+0x2980] ;  /* 0x00298000a1377984 */ /* 0x000e660000000800 */
[C---:B------:R-:W-:Y:S01]  /*3e30*/  HMMA.1688.F32.TF32 R112, R88.reuse, R84, R112 ;  /* 0x000000545870723c */ /* 0x040fe20000081070 */
[----:B------:R-:W-:Y:S07]  /*3e40*/  BAR.SYNC.DEFER_BLOCKING 0x0 ;  /* 0x0000000000007b1d */ /* 0x000fee0000010000 */
[C---:B------:R-:W-:Y:S08]  /*3e50*/  HMMA.1688.F32.TF32 R104, R88.reuse, R56, R104 ;  /* 0x000000385868723c */ /* 0x040ff00000081068 */
[----:B------:R-:W-:Y:S08]  /*3e60*/  HMMA.1688.F32.TF32 R100, R88, R60, R100 ;  /* 0x0000003c5864723c */ /* 0x000ff00000081064 */
[----:B--2---:R-:W-:Y:S01]  /*3e70*/  HMMA.1688.F32.TF32 R80, R40, R66, R80 ;  /* 0x000000422850723c */ /* 0x004fe20000081050 */
[----:B------:R-:W-:Y:S01]  /*3e80*/  @!PT LDS RZ, [RZ] ;  /* 0x00000000fffff984 */ /* 0x000fe20000000800 */
[----:B------:R-:W-:Y:S01]  /*3e90*/  @!PT LDS RZ, [RZ] ;  /* 0x00000000fffff984 */ /* 0x000fe20000000800 */
[----:B------:R-:W-:Y:S01]  /*3ea0*/  @!PT LDS RZ, [RZ] ;  /* 0x00000000fffff984 */ /* 0x000fe20000000800 */
[----:B------:R2:W-:Y:S01]  /*3eb0*/  LDGSTS.E [R173], [R92.64], P1 ;  /* 0x000000005cad7fae */ /* 0x0005e20008921844 */
[----:B------:R-:W-:-:S03]  /*3ec0*/  ISETP.GT.AND P1, PT, R167, 0x18, PT ;  /* 0x00000018a700780c */ /* 0x000fc60003f24270 */
[----:B------:R3:W-:Y:S01]  /*3ed0*/  LDGSTS.E [R173+0x800], [R94.64], P4 ;  /* 0x008000005ead7fae */ /* 0x0007e2000a121844 */
[----:B------:R-:W-:Y:S02]  /*3ee0*/  SEL R97, RZ, 0x4, !P1 ;  /* 0x00000004ff617807 */ /* 0x000fe40004800000 */
[----:B------:R-:W-:Y:S01]  /*3ef0*/  ISETP.NE.U32.AND P4, PT, R96, RZ, PT ;  /* 0x000000ff6000720c */ /* 0x000fe20003f85070 */
[----:B------:R-:W-:Y:S01]  /*3f00*/  HMMA.1688.F32.TF32 R48, R40, R86, R48 ;  /* 0x000000562830723c */ /* 0x000fe20000081030 */
[-C--:B------:R-:W-:Y:S02]  /*3f10*/  LEA R96, P1, R194, R155.reuse, 0x2 ;  /* 0x0000009bc2607211 */ /* 0x080fe400078210ff */
[----:B------:R-:W-:Y:S01]  /*3f20*/  SEL R98, R97, RZ, !P0 ;  /* 0x000000ff61627207 */ /* 0x000fe20004000000 */
[----:B--2---:R-:W-:Y:S01]  /*3f30*/  IMAD.WIDE R92, R164, 0x4, R92 ;  /* 0x00000004a45c7825 */ /* 0x004fe200078e025c */
[----:B---3--:R-:W-:-:S03]  /*3f40*/  LEA R94, P6, R198, R155, 0x2 ;  /* 0x0000009bc65e7211 */ /* 0x008fc600078c10ff */
[----:B------:R-:W-:Y:S01]  /*3f50*/  IMAD.X R97, R154, 0x1, R22, P1 ;  /* 0x000000019a617824 */ /* 0x000fe200008e0616 */
[----:B------:R-:W-:Y:S01]  /*3f60*/  ISETP.NE.U32.AND P1, PT, R98, RZ, PT ;  /* 0x000000ff6200720c */ /* 0x000fe20003f25070 */
[----:B-1----:R-:W-:Y:S01]  /*3f70*/  HMMA.1688.F32.TF32 R68, R52, R64, R68 ;  /* 0x000000403444723c */ /* 0x002fe20000081044 */
[----:B------:R-:W-:Y:S01]  /*3f80*/  IMAD.X R95, R154, 0x1, R26, P6 ;  /* 0x000000019a5f7824 */ /* 0x000fe200030e061a */
[----:B------:R-:W-:-:S04]  /*3f90*/  ISETP.GT.AND P6, PT, R167, 0x1c, PT ;  /* 0x0000001ca700780c */ /* 0x000fc80003fc4270 */
[----:B------:R-:W-:Y:S01]  /*3fa0*/  SEL R88, RZ, 0x4, !P6 ;  /* 0x00000004ff587807 */ /* 0x000fe20007000000 */
[----:B------:R1:W-:Y:S01]  /*3fb0*/  LDGSTS.E [R173+0x1000], [R94.64], P5 ;  /* 0x010000005ead7fae */ /* 0x0003e2000a921844 */
[C---:B------:R-:W-:Y:S01]  /*3fc0*/  ISETP.GT.AND P5, PT, R167.reuse, 0x1, PT ;  /* 0x00000001a700780c */ /* 0x040fe20003fa4270 */
[C---:B------:R-:W-:Y:S01]  /*3fd0*/  HMMA.1688.F32.TF32 R72, R52.reuse, R84, R72 ;  /* 0x000000543448723c */ /* 0x040fe20000081048 */
[----:B------:R-:W-:Y:S01]  /*3fe0*/  SEL R88, R88, RZ, !P0 ;  /* 0x000000ff58587207 */ /* 0x000fe20004000000 */
[----:B------:R2:W-:Y:S01]  /*3ff0*/  LDGSTS.E [R173+0x1800], [R96.64], P2 ;  /* 0x0180000060ad7fae */ /* 0x0005e20009121844 */
[-C--:B------:R-:W-:Y:S02]  /*4000*/  LEA R90, P6, R190, R155.reuse, 0x2 ;  /* 0x0000009bbe5a7211 */ /* 0x080fe400078c10ff */
[----:B------:R-:W-:Y:S02]  /*4010*/  SEL R89, RZ, 0x4, !P5 ;  /* 0x00000004ff597807 */ /* 0x000fe40006800000 */
[----:B------:R-:W-:Y:S01]  /*4020*/  ISETP.NE.U32.AND P5, PT, R88, RZ, PT ;  /* 0x000000ff5800720c */ /* 0x000fe20003fa5070 */
[----:B------:R-:W-:Y:S01]  /*4030*/  IMAD.X R91, R154, 0x1, R18, P6 ;  /* 0x000000019a5b7824 */ /* 0x000fe200030e0612 */
[----:B------:R-:W-:Y:S01]  /*4040*/  LEA R88, P2, R186, R155, 0x2 ;  /* 0x0000009bba587211 */ /* 0x000fe200078410ff */
[----:B------:R-:W-:Y:S01]  /*4050*/  HMMA.1688.F32.TF32 R76, R52, R56, R76 ;  /* 0x00000038344c723c */ /* 0x000fe2000008104c */
[----:B------:R-:W-:-:S02]  /*4060*/  ISETP.GT.AND P6, PT, R167, 0x5, PT ;  /* 0x00000005a700780c */ /* 0x000fc40003fc4270 */
[----:B------:R-:W-:Y:S01]  /*4070*/  SEL R98, R89, RZ, !P0 ;  /* 0x000000ff59627207 */ /* 0x000fe20004000000 */
[----:B------:R-:W-:Y:S01]  /*4080*/  IMAD.X R89, R154, 0x1, R14, P2 ;  /* 0x000000019a597824 */ /* 0x000fe200010e060e */
[----:B------:R-:W-:Y:S01]  /*4090*/  SEL R64, RZ, 0x4, !P6 ;  /* 0x00000004ff407807 */ /* 0x000fe20007000000 */
[----:B------:R3:W-:Y:S01]  /*40a0*/  LDGSTS.E [R173+0x2000], [R90.64], P3 ;  /* 0x020000005aad7fae */ /* 0x0007e20009921844 */
[----:B------:R-:W-:Y:S01]  /*40b0*/  ISETP.GT.AND P3, PT, R167, 0x9, PT ;  /* 0x00000009a700780c */ /* 0x000fe20003f64270 */
[----:B------:R-:W-:Y:S01]  /*40c0*/  HMMA.1688.F32.TF32 R44, R52, R60, R44 ;  /* 0x0000003c342c723c */ /* 0x000fe2000008102c */
[----:B------:R-:W-:Y:S01]  /*40d0*/  SEL R64, R64, RZ, !P0 ;  /* 0x000000ff40407207 */ /* 0x000fe20004000000 */
[----:B------:R4:W-:Y:S01]  /*40e0*/  LDGSTS.E [R173+0x2800], [R88.64], P4 ;  /* 0x0280000058ad7fae */ /* 0x0009e2000a121844 */
[----:B------:R-:W-:Y:S02]  /*40f0*/  SEL R65, RZ, 0x4, !P3 ;  /* 0x00000004ff417807 */ /* 0x000fe40005800000 */
[----:B------:R-:W-:-:S02]  /*4100*/  ISETP.NE.U32.AND P4, PT, R64, RZ, PT ;  /* 0x000000ff4000720c */ /* 0x000fc40003f85070 */
[-C--:B------:R-:W-:Y:S01]  /*4110*/  LEA R64, P3, R178, R155.reuse, 0x2 ;  /* 0x0000009bb2407211 */ /* 0x080fe200078610ff */
[C---:B------:R-:W-:Y:S01]  /*4120*/  HMMA.1688.F32.TF32 R108, R40.reuse, R58, R108 ;  /* 0x0000003a286c723c */ /* 0x040fe2000008106c */
[----:B-1----:R-:W-:Y:S02]  /*4130*/  SEL R94, R65, RZ, !P0 ;  /* 0x000000ff415e7207 */ /* 0x002fe40004000000 */
[----:B------:R-:W-:Y:S01]  /*4140*/  ISETP.NE.U32.AND P2, PT, R98, RZ, PT ;  /* 0x000000ff6200720c */ /* 0x000fe20003f45070 */
[----:B------:R-:W-:Y:S01]  /*4150*/  IMAD.X R65, R154, 0x1, R6, P3 ;  /* 0x000000019a417824 */ /* 0x000fe200018e0606 */
[----:B------:R-:W-:Y:S02]  /*4160*/  ISETP.NE.U32.AND P3, PT, R94, RZ, PT ;  /* 0x000000ff5e00720c */ /* 0x000fe40003f65070 */
[----:B----4-:R-:W-:Y:S01]  /*4170*/  LEA R88, P6, R182, R155, 0x2 ;  /* 0x0000009bb6587211 */ /* 0x010fe200078c10ff */
[----:B------:R-:W-:Y:S04]  /*4180*/  HMMA.1688.F32.TF32 R124, R40, R62, R124 ;  /* 0x0000003e287c723c */ /* 0x000fe8000008107c */
[----:B------:R-:W-:Y:S01]  /*4190*/  IMAD.X R89, R154, 0x1, R10, P6 ;  /* 0x000000019a597824 */ /* 0x000fe200030e060a */
[----:B------:R-:W-:-:S03]  /*41a0*/  ISETP.GT.AND P6, PT, R167, 0xd, PT ;  /* 0x0000000da700780c */ /* 0x000fc60003fc4270 */
[C---:B------:R-:W-:Y:S01]  /*41b0*/  HMMA.1688.F32.TF32 R132, R32.reuse, R66, R132 ;  /* 0x000000422084723c */ /* 0x040fe20000081084 */
[----:B------:R-:W-:Y:S01]  /*41c0*/  SEL R84, RZ, 0x4, !P6 ;  /* 0x00000004ff547807 */ /* 0x000fe20007000000 */
[----:B------:R1:W-:Y:S01]  /*41d0*/  LDGSTS.E [R173+0x3000], [R88.64], P1 ;  /* 0x0300000058ad7fae */ /* 0x0003e20008921844 */
[----:B------:R-:W-:Y:S02]  /*41e0*/  ISETP.GT.AND P1, PT, R167, 0x11, PT ;  /* 0x00000011a700780c */ /* 0x000fe40003f24270 */
[----:B------:R-:W-:Y:S01]  /*41f0*/  SEL R85, R84, RZ, !P0 ;  /* 0x000000ff54557207 */ /* 0x000fe20004000000 */
[----:B------:R4:W-:Y:S01]  /*4200*/  LDGSTS.E [R173+0x3800], [R64.64], P5 ;  /* 0x0380000040ad7fae */ /* 0x0009e2000a921844 */
[----:B---3--:R-:W-:Y:S01]  /*4210*/  SEL R90, RZ, 0x4, !P1 ;  /* 0x00000004ff5a7807 */ /* 0x008fe20004800000 */
[----:B------:R-:W-:Y:S01]  /*4220*/  HMMA.1688.F32.TF32 R136, R32, R86, R136 ;  /* 0x000000562088723c */ /* 0x000fe20000081088 */
[----:B------:R-:W-:Y:S02]  /*4230*/  IADD3 R84, P6, R202, R155, RZ ;  /* 0x0000009bca547210 */ /* 0x000fe40007fde0ff */
[----:B------:R-:W-:-:S02]  /*4240*/  ISETP.NE.U32.AND P5, PT, R85, RZ, PT ;  /* 0x000000ff5500720c */ /* 0x000fc40003fa5070 */
[----:B------:R-:W-:Y:S01]  /*4250*/  SEL R90, R90, RZ, !P0 ;  /* 0x000000ff5a5a7207 */ /* 0x000fe20004000000 */
[C---:B------:R-:W-:Y:S01]  /*4260*/  IMAD.X R85, R154.reuse, 0x1, R153, P6 ;  /* 0x000000019a557824 */ /* 0x040fe200030e0699 */
[----:B------:R-:W-:Y:S01]  /*4270*/  ISETP.GT.AND P6, PT, R167, 0x15, PT ;  /* 0x00000015a700780c */ /* 0x000fe20003fc4270 */
[C---:B------:R-:W-:Y:S01]  /*4280*/  HMMA.1688.F32.TF32 R140, R32.reuse, R58, R140 ;  /* 0x0000003a208c723c */ /* 0x040fe2000008108c */
[----:B----4-:R-:W-:Y:S02]  /*4290*/  LEA R64, P1, R201, R155, 0x2 ;  /* 0x0000009bc9407211 */ /* 0x010fe400078210ff */
[----:B------:R2:W-:Y:S01]  /*42a0*/  LDGSTS.E [R172+0x200], [R84.64], P2 ;  /* 0x0020000054ac7fae */ /* 0x0005e20009121844 */
[----:B------:R-:W-:Y:S02]  /*42b0*/  SEL R56, RZ, 0x4, !P6 ;  /* 0x00000004ff387807 */ /* 0x000fe40007000000 */
[----:B------:R-:W-:Y:S01]  /*42c0*/  ISETP.GT.AND P2, PT, R167, 0x19, PT ;  /* 0x00000019a700780c */ /* 0x000fe20003f44270 */
[----:B------:R-:W-:Y:S01]  /*42d0*/  IMAD.X R65, R154, 0x1, R149, P1 ;  /* 0x000000019a417824 */ /* 0x000fe200008e0695 */
[----:B------:R-:W-:Y:S01]  /*42e0*/  SEL R56, R56, RZ, !P0 ;  /* 0x000000ff38387207 */ /* 0x000fe20004000000 */
[----:B------:R-:W-:Y:S01]  /*42f0*/  HMMA.1688.F32.TF32 R120, R32, R62, R120 ;  /* 0x0000003e2078723c */ /* 0x000fe20000081078 */
[----:B------:R-:W-:-:S02]  /*4300*/  SEL R57, RZ, 0x4, !P2 ;  /* 0x00000004ff397807 */ /* 0x000fc40005000000 */
[----:B------:R3:W-:Y:S01]  /*4310*/  LDGSTS.E [R172+0xa00], [R64.64], P4 ;  /* 0x00a0000040ac7fae */ /* 0x0007e2000a121844 */
[----:B------:R-:W-:Y:S02]  /*4320*/  ISETP.NE.U32.AND P2, PT, R56, RZ, PT ;  /* 0x000000ff3800720c */ /* 0x000fe40003f45070 */
[----:B------:R-:W-:Y:S02]  /*4330*/  LEA R56, P4, R193, R155, 0x2 ;  /* 0x0000009bc1387211 */ /* 0x000fe400078810ff */
[----:B------:R-:W-:Y:S01]  /*4340*/  ISETP.NE.U32.AND P1, PT, R90, RZ, PT ;  /* 0x000000ff5a00720c */ /* 0x000fe20003f25070 */
[----:B------:R-:W-:Y:S01]  /*4350*/  HMMA.1688.F32.TF32 R116, R28, R66, R116 ;  /* 0x000000421c74723c */ /* 0x000fe20000081074 */
[----:B-1----:R-:W-:Y:S01]  /*4360*/  SEL R88, R57, RZ, !P0 ;  /* 0x000000ff39587207 */ /* 0x002fe20004000000 */
[----:B------:R-:W-:-:S03]  /*4370*/  IMAD.X R57, R154, 0x1, R21, P4 ;  /* 0x000000019a397824 */ /* 0x000fc600020e0615 */
[----:B------:R-:W-:Y:S02]  /*4380*/  ISETP.NE.U32.AND P4, PT, R88, RZ, PT ;  /* 0x000000ff5800720c */ /* 0x000fe40003f85070 */
[----:B---3--:R-:W-:Y:S01]  /*4390*/  LEA R64, P6, R197, R155, 0x2 ;  /* 0x0000009bc5407211 */ /* 0x008fe200078c10ff */
[----:B------:R-:W-:Y:S04]  /*43a0*/  HMMA.1688.F32.TF32 R112, R28, R86, R112 ;  /* 0x000000561c70723c */ /* 0x000fe80000081070 */
[----:B------:R-:W-:Y:S01]  /*43b0*/  IMAD.X R65, R154, 0x1, R25, P6 ;  /* 0x000000019a417824 */ /* 0x000fe200030e0619 */
[----:B------:R-:W-:-:S03]  /*43c0*/  ISETP.GT.AND P6, PT, R167, 0x1d, PT ;  /* 0x0000001da700780c */ /* 0x000fc60003fc4270 */
[C---:B------:R-:W-:Y:S01]  /*43d0*/  HMMA.1688.F32.TF32 R104, R28.reuse, R58, R104 ;  /* 0x0000003a1c68723c */ /* 0x040fe20000081068 */
[----:B------:R-:W-:Y:S01]  /*43e0*/  SEL R53, RZ, 0x4, !P6 ;  /* 0x00000004ff357807 */ /* 0x000fe20007000000 */
[----:B------:R2:W-:Y:S01]  /*43f0*/  LDGSTS.E [R172+0x1200], [R64.64], P3 ;  /* 0x0120000040ac7fae */ /* 0x0005e20009921844 */
[----:B------:R-:W-:Y:S02]  /*4400*/  LEA R52, P6, R189, R155, 0x2 ;  /* 0x0000009bbd347211 */ /* 0x000fe400078c10ff */
[----:B------:R-:W-:Y:S01]  /*4410*/  SEL R54, R53, RZ, !P0 ;  /* 0x000000ff35367207 */ /* 0x000fe20004000000 */
[----:B------:R1:W-:Y:S01]  /*4420*/  LDGSTS.E [R172+0x1a00], [R56.64], P5 ;  /* 0x01a0000038ac7fae */ /* 0x0003e2000a921844 */
[----:B------:R-:W-:Y:S01]  /*4430*/  ISETP.GT.AND P3, PT, R167, 0x2, PT ;  /* 0x00000002a700780c */ /* 0x000fe20003f64270 */
[----:B------:R-:W-:Y:S01]  /*4440*/  IMAD.X R53, R154, 0x1, R17, P6 ;  /* 0x000000019a357824 */ /* 0x000fe200030e0611 */
[----:B------:R-:W-:Y:S01]  /*4450*/  ISETP.NE.U32.AND P5, PT, R54, RZ, PT ;  /* 0x000000ff3600720c */ /* 0x000fe20003fa5070 */
[----:B------:R-:W-:Y:S01]  /*4460*/  HMMA.1688.F32.TF32 R100, R28, R62, R100 ;  /* 0x0000003e1c64723c */ /* 0x000fe20000081064 */
[----:B------:R-:W-:-:S02]  /*4470*/  SEL R55, RZ, 0x4, !P3 ;  /* 0x00000004ff377807 */ /* 0x000fc40005800000 */
[----:B------:R-:W-:Y:S01]  /*4480*/  LEA R54, P6, R185, R155, 0x2 ;  /* 0x0000009bb9367211 */ /* 0x000fe200078c10ff */
[----:B------:R3:W-:Y:S01]  /*4490*/  LDGSTS.E [R172+0x2200], [R52.64], P1 ;  /* 0x0220000034ac7fae */ /* 0x0007e20008921844 */
[----:B------:R-:W-:Y:S02]  /*44a0*/  SEL R60, R55, RZ, !P0 ;  /* 0x000000ff373c7207 */ /* 0x000fe40004000000 */
[C---:B------:R-:W-:Y:S01]  /*44b0*/  ISETP.GT.AND P3, PT, R167.reuse, 0x6, PT ;  /* 0x00000006a700780c */ /* 0x040fe20003f64270 */
[----:B------:R-:W-:Y:S01]  /*44c0*/  IMAD.X R55, R154, 0x1, R13, P6 ;  /* 0x000000019a377824 */ /* 0x000fe200030e060d */
[----:B------:R-:W-:Y:S01]  /*44d0*/  ISETP.NE.U32.AND P1, PT, R60, RZ, PT ;  /* 0x000000ff3c00720c */ /* 0x000fe20003f25070 */
[----:B------:R-:W-:Y:S01]  /*44e0*/  HMMA.1688.F32.TF32 R68, R36, R66, R68 ;  /* 0x000000422444723c */ /* 0x000fe20000081044 */
[----:B-1----:R-:W-:Y:S02]  /*44f0*/  SEL R56, RZ, 0x4, !P3 ;  /* 0x00000004ff387807 */ /* 0x002fe40005800000 */
[----:B------:R-:W-:Y:S01]  /*4500*/  ISETP.GT.AND P3, PT, R167, 0xa, PT ;  /* 0x0000000aa700780c */ /* 0x000fe20003f64270 */
[----:B------:R1:W-:Y:S01]  /*4510*/  LDGSTS.E [R172+0x2a00], [R54.64], P2 ;  /* 0x02a0000036ac7fae */ /* 0x0003e20009121844 */
[----:B------:R-:W-:-:S02]  /*4520*/  SEL R56, R56, RZ, !P0 ;  /* 0x000000ff38387207 */ /* 0x000fc40004000000 */
[----:B---3--:R-:W-:Y:S01]  /*4530*/  LEA R52, P6, R181, R155, 0x2 ;  /* 0x0000009bb5347211 */ /* 0x008fe200078c10ff */
[C---:B------:R-:W-:Y:S01]  /*4540*/  HMMA.1688.F32.TF32 R72, R36.reuse, R86, R72 ;  /* 0x000000562448723c */ /* 0x040fe20000081048 */
[----:B------:R-:W-:Y:S02]  /*4550*/  SEL R57, RZ, 0x4, !P3 ;  /* 0x00000004ff397807 */ /* 0x000fe40005800000 */
[----:B------:R-:W-:Y:S01]  /*4560*/  ISETP.NE.U32.AND P2, PT, R56, RZ, PT ;  /* 0x000000ff3800720c */ /* 0x000fe20003f45070 */
[----:B------:R-:W-:Y:S01]  /*4570*/  IMAD.X R53, R154, 0x1, R9, P6 ;  /* 0x000000019a357824 */ /* 0x000fe200030e0609 */
[----:B------:R-:W-:Y:S02]  /*4580*/  ISETP.GT.AND P6, PT, R167, 0xe, PT ;  /* 0x0000000ea700780c */ /* 0x000fe40003fc4270 */
[----:B------:R-:W-:Y:S01]  /*4590*/  SEL R57, R57, RZ, !P0 ;  /* 0x000000ff39397207 */ /* 0x000fe20004000000 */
[----:B------:R-:W-:Y:S01]  /*45a0*/  HMMA.1688.F32.TF32 R76, R36, R58, R76 ;  /* 0x0000003a244c723c */ /* 0x000fe2000008104c */
[----:B------:R-:W-:Y:S01]  /*45b0*/  SEL R41, RZ, 0x4, !P6 ;  /* 0x00000004ff297807 */ /* 0x000fe20007000000 */
[----:B------:R3:W-:Y:S01]  /*45c0*/  LDGSTS.E [R172+0x3200], [R52.64], P4 ;  /* 0x0320000034ac7fae */ /* 0x0007e2000a121844 */
[----:B------:R-:W-:-:S02]  /*45d0*/  ISETP.GT.AND P4, PT, R167, 0x12, PT ;  /* 0x00000012a700780c */ /* 0x000fc40003f84270 */
[-C--:B-1----:R-:W-:Y:S02]  /*45e0*/  LEA R54, P3, R177, R155.reuse, 0x2 ;  /* 0x0000009bb1367211 */ /* 0x082fe400078610ff */
[-C--:B------:R-:W-:Y:S01]  /*45f0*/  LEA R40, P6, R204, R155.reuse, 0x2 ;  /* 0x0000009bcc287211 */ /* 0x080fe200078c10ff */
[----:B------:R-:W-:Y:S01]  /*4600*/  HMMA.1688.F32.TF32 R44, R36, R62, R44 ;  /* 0x0000003e242c723c */ /* 0x000fe2000008102c */
[----:B------:R-:W-:Y:S01]  /*4610*/  SEL R41, R41, RZ, !P0 ;  /* 0x000000ff29297207 */ /* 0x000fe20004000000 */
[C---:B------:R-:W-:Y:S01]  /*4620*/  IMAD.X R55, R154.reuse, 0x1, R5, P3 ;  /* 0x000000019a377824 */ /* 0x040fe200018e0605 */
[----:B------:R-:W-:Y:S02]  /*4630*/  SEL R42, RZ, 0x4, !P4 ;  /* 0x00000004ff2a7807 */ /* 0x000fe40006000000 */
[----:B------:R-:W-:Y:S01]  /*4640*/  ISETP.NE.U32.AND P4, PT, R41, RZ, PT ;  /* 0x000000ff2900720c */ /* 0x000fe20003f85070 */
[----:B------:R-:W-:Y:S01]  /*4650*/  IMAD.X R41, R154, 0x1, R152, P6 ;  /* 0x000000019a297824 */ /* 0x000fe200030e0698 */
[----:B------:R-:W-:Y:S01]  /*4660*/  SEL R43, R42, RZ, !P0 ;  /* 0x000000ff2a2b7207 */ /* 0x000fe20004000000 */
[----:B------:R2:W-:Y:S01]  /*4670*/  LDGSTS.E [R172+0x3a00], [R54.64], P5 ;  /* 0x03a0000036ac7fae */ /* 0x0005e2000a921844 */
[----:B------:R-:W-:-:S02]  /*4680*/  LEA R42, P6, R200, R155, 0x2 ;  /* 0x0000009bc82a7211 */ /* 0x000fc400078c10ff */
[----:B------:R-:W-:Y:S01]  /*4690*/  ISETP.GT.AND P5, PT, R167, 0x16, PT ;  /* 0x00000016a700780c */ /* 0x000fe20003fa4270 */
[----:B------:R1:W-:Y:S01]  /*46a0*/  LDGSTS.E [R171+0x400], [R40.64], P1 ;  /* 0x0040000028ab7fae */ /* 0x0003e20008921844 */
[----:B------:R-:W-:Y:S01]  /*46b0*/  ISETP.NE.U32.AND P1, PT, R43, RZ, PT ;  /* 0x000000ff2b00720c */ /* 0x000fe20003f25070 */
[----:B------:R-:W-:Y:S01]  /*46c0*/  IMAD.X R43, R154, 0x1, R148, P6 ;  /* 0x000000019a2b7824 */ /* 0x000fe200030e0694 */
[----:B---3--:R-:W-:Y:S02]  /*46d0*/  SEL R52, RZ, 0x4, !P5 ;  /* 0x00000004ff347807 */ /* 0x008fe40006800000 */
[----:B------:R-:W-:Y:S02]  /*46e0*/  ISETP.NE.U32.AND P3, PT, R57, RZ, PT ;  /* 0x000000ff3900720c */ /* 0x000fe40003f65070 */
[----:B------:R-:W-:Y:S01]  /*46f0*/  SEL R52, R52, RZ, !P0 ;  /* 0x000000ff34347207 */ /* 0x000fe20004000000 */
[----:B------:R3:W-:Y:S01]  /*4700*/  LDGSTS.E [R171+0xc00], [R42.64], P2 ;  /* 0x00c000002aab7fae */ /* 0x0007e20009121844 */
[----:B------:R-:W-:-:S02]  /*4710*/  ISETP.GT.AND P5, PT, R167, 0x1a, PT ;  /* 0x0000001aa700780c */ /* 0x000fc40003fa4270 */
[----:B------:R-:W-:Y:S02]  /*4720*/  ISETP.NE.U32.AND P2, PT, R52, RZ, PT ;  /* 0x000000ff3400720c */ /* 0x000fe40003f45070 */
[-C--:B-1----:R-:W-:Y:S02]  /*4730*/  LEA R40, P6, R196, R155.reuse, 0x2 ;  /* 0x0000009bc4287211 */ /* 0x082fe400078c10ff */
[----:B------:R-:W-:Y:S02]  /*4740*/  SEL R52, RZ, 0x4, !P5 ;  /* 0x00000004ff347807 */ /* 0x000fe40006800000 */
[----:B------:R-:W-:Y:S01]  /*4750*/  ISETP.GT.AND P5, PT, R167, 0x1e, PT ;  /* 0x0000001ea700780c */ /* 0x000fe20003fa4270 */
[----:B------:R-:W-:Y:S01]  /*4760*/  IMAD.X R41, R154, 0x1, R24, P6 ;  /* 0x000000019a297824 */ /* 0x000fe200030e0618 */
[----:B------:R-:W-:Y:S02]  /*4770*/  SEL R52, R52, RZ, !P0 ;  /* 0x000000ff34347207 */ /* 0x000fe40004000000 */
[----:B---3--:R-:W-:-:S02]  /*4780*/  LEA R42, P6, R192, R155, 0x2 ;  /* 0x0000009bc02a7211 */ /* 0x008fc400078c10ff */
[----:B------:R1:W-:Y:S01]  /*4790*/  LDGSTS.E [R171+0x1400], [R40.64], P3 ;  /* 0x0140000028ab7fae */ /* 0x0003e20009921844 */
[----:B------:R-:W-:Y:S02]  /*47a0*/  SEL R32, RZ, 0x4, !P5 ;  /* 0x00000004ff207807 */ /* 0x000fe40006800000 */
[----:B------:R-:W-:Y:S01]  /*47b0*/  IMAD.X R43, R154, 0x1, R20, P6 ;  /* 0x000000019a2b7824 */ /* 0x000fe200030e0614 */
[----:B------:R-:W-:Y:S02]  /*47c0*/  ISETP.GT.AND P6, PT, R167, 0x3, PT ;  /* 0x00000003a700780c */ /* 0x000fe40003fc4270 */
[----:B------:R-:W-:Y:S02]  /*47d0*/  ISETP.NE.U32.AND P3, PT, R52, RZ, PT ;  /* 0x000000ff3400720c */ /* 0x000fe40003f65070 */
[----:B------:R2:W-:Y:S01]  /*47e0*/  LDGSTS.E [R171+0x1c00], [R42.64], P4 ;  /* 0x01c000002aab7fae */ /* 0x0005e2000a121844 */
[----:B------:R-:W-:Y:S02]  /*47f0*/  LEA R34, P4, R188, R155, 0x2 ;  /* 0x0000009bbc227211 */ /* 0x000fe400078810ff */
[----:B------:R-:W-:-:S02]  /*4800*/  SEL R52, RZ, 0x4, !P6 ;  /* 0x00000004ff347807 */ /* 0x000fc40007000000 */
[----:B------:R-:W-:Y:S01]  /*4810*/  SEL R33, R32, RZ, !P0 ;  /* 0x000000ff20217207 */ /* 0x000fe20004000000 */
[----:B------:R-:W-:Y:S01]  /*4820*/  IMAD.X R35, R154, 0x1, R16, P4 ;  /* 0x000000019a237824 */ /* 0x000fe200020e0610 */
[----:B------:R-:W-:Y:S02]  /*4830*/  LEA R32, P6, R184, R155, 0x2 ;  /* 0x0000009bb8207211 */ /* 0x000fe400078c10ff */
[----:B------:R-:W-:Y:S02]  /*4840*/  ISETP.NE.U32.AND P5, PT, R33, RZ, PT ;  /* 0x000000ff2100720c */ /* 0x000fe40003fa5070 */
[----:B------:R3:W-:Y:S01]  /*4850*/  LDGSTS.E [R171+0x2400], [R34.64], P1 ;  /* 0x0240000022ab7fae */ /* 0x0007e20008921844 */
[----:B------:R-:W-:Y:S01]  /*4860*/  IMAD.X R33, R154, 0x1, R12, P6 ;  /* 0x000000019a217824 */ /* 0x000fe200030e060c */
[----:B------:R-:W-:Y:S02]  /*4870*/  ISETP.GT.AND P1, PT, R167, 0x7, PT ;  /* 0x00000007a700780c */ /* 0x000fe40003f24270 */
[----:B------:R-:W-:-:S02]  /*4880*/  SEL R52, R52, RZ, !P0 ;  /* 0x000000ff34347207 */ /* 0x000fc40004000000 */
[----:B------:R4:W-:Y:S01]  /*4890*/  LDGSTS.E [R171+0x2c00], [R32.64], P2 ;  /* 0x02c0000020ab7fae */ /* 0x0009e20009121844 */
[----:B-1----:R-:W-:Y:S02]  /*48a0*/  SEL R40, RZ, 0x4, !P1 ;  /* 0x00000004ff287807 */ /* 0x002fe40004800000 */
[----:B------:R-:W-:Y:S02]  /*48b0*/  ISETP.GT.AND P1, PT, R167, 0xb, PT ;  /* 0x0000000ba700780c */ /* 0x000fe40003f24270 */
[----:B------:R-:W-:Y:S02]  /*48c0*/  SEL R40, R40, RZ, !P0 ;  /* 0x000000ff28287207 */ /* 0x000fe40004000000 */
[-C--:B---3--:R-:W-:Y:S02]  /*48d0*/  LEA R34, P6, R180, R155.reuse, 0x2 ;  /* 0x0000009bb4227211 */ /* 0x088fe400078c10ff */
[----:B------:R-:W-:Y:S02]  /*48e0*/  ISETP.NE.U32.AND P4, PT, R52, RZ, PT ;  /* 0x000000ff3400720c */ /* 0x000fe40003f85070 */
[----:B------:R-:W-:Y:S01]  /*48f0*/  SEL R41, RZ, 0x4, !P1 ;  /* 0x00000004ff297807 */ /* 0x000fe20004800000 */
[----:B------:R-:W-:Y:S01]  /*4900*/  IMAD.X R35, R154, 0x1, R8, P6 ;  /* 0x000000019a237824 */ /* 0x000fe200030e0608 */
[----:B----4-:R-:W-:-:S02]  /*4910*/  LEA R32, P2, R176, R155, 0x2 ;  /* 0x0000009bb0207211 */ /* 0x010fc400078410ff */
[C---:B------:R-:W-:Y:S02]  /*4920*/  ISETP.GT.AND P6, PT, R167.reuse, 0xf, PT ;  /* 0x0000000fa700780c */ /* 0x040fe40003fc4270 */
[----:B------:R-:W-:Y:S01]  /*4930*/  ISETP.NE.U32.AND P1, PT, R40, RZ, PT ;  /* 0x000000ff2800720c */ /* 0x000fe20003f25070 */
[----:B------:R-:W-:Y:S01]  /*4940*/  IMAD.X R33, R154, 0x1, R4, P2 ;  /* 0x000000019a217824 */ /* 0x000fe200010e0604 */
[----:B------:R-:W-:Y:S01]  /*4950*/  SEL R28, RZ, 0x4, !P6 ;  /* 0x00000004ff1c7807 */ /* 0x000fe20007000000 */
[----:B------:R1:W-:Y:S01]  /*4960*/  LDGSTS.E [R171+0x3400], [R34.64], P3 ;  /* 0x0340000022ab7fae */ /* 0x0003e20009921844 */
[----:B------:R-:W-:Y:S02]  /*4970*/  ISETP.GT.AND P3, PT, R167, 0x13, PT ;  /* 0x00000013a700780c */ /* 0x000fe40003f64270 */
[----:B------:R-:W-:Y:S01]  /*4980*/  SEL R29, R28, RZ, !P0 ;  /* 0x000000ff1c1d7207 */ /* 0x000fe20004000000 */
[----:B------:R3:W-:Y:S01]  /*4990*/  LDGSTS.E [R171+0x3c00], [R32.64], P5 ;  /* 0x03c0000020ab7fae */ /* 0x0007e2000a921844 */
[----:B------:R-:W-:-:S02]  /*49a0*/  LEA R30, P5, R203, R155, 0x2 ;  /* 0x0000009bcb1e7211 */ /* 0x000fc400078a10ff */
[----:B------:R-:W-:Y:S02]  /*49b0*/  LEA R28, P6, R199, R155, 0x2 ;  /* 0x0000009bc71c7211 */ /* 0x000fe400078c10ff */
[----:B------:R-:W-:Y:S01]  /*49c0*/  SEL R40, RZ, 0x4, !P3 ;  /* 0x00000004ff287807 */ /* 0x000fe20005800000 */
[C---:B------:R-:W-:Y:S01]  /*49d0*/  IMAD.X R31, R154.reuse, 0x1, R151, P5 ;  /* 0x000000019a1f7824 */ /* 0x040fe200028e0697 */
[----:B------:R-:W-:Y:S01]  /*49e0*/  ISETP.NE.U32.AND P3, PT, R29, RZ, PT ;  /* 0x000000ff1d00720c */ /* 0x000fe20003f65070 */
[----:B------:R-:W-:Y:S01]  /*49f0*/  IMAD.X R29, R154, 0x1, R27, P6 ;  /* 0x000000019a1d7824 */ /* 0x000fe200030e061b */
[----:B------:R-:W-:Y:S02]  /*4a00*/  ISETP.GT.AND P5, PT, R167, 0x17, PT ;  /* 0x00000017a700780c */ /* 0x000fe40003fa4270 */
[----:B------:R-:W-:Y:S01]  /*4a10*/  SEL R41, R41, RZ, !P0 ;  /* 0x000000ff29297207 */ /* 0x000fe20004000000 */
[----:B------:R4:W-:Y:S01]  /*4a20*/  LDGSTS.E [R170+0x600], [R30.64], P4 ;  /* 0x006000001eaa7fae */ /* 0x0009e2000a121844 */
[----:B---3--:R-:W-:-:S02]  /*4a30*/  SEL R32, RZ, 0x4, !P5 ;  /* 0x00000004ff207807 */ /* 0x008fc40006800000 */
[----:B------:R-:W-:Y:S01]  /*4a40*/  ISETP.GT.AND P5, PT, R167, 0x1f, PT ;  /* 0x0000001fa700780c */ /* 0x000fe20003fa4270 */
[----:B------:R3:W-:Y:S01]  /*4a50*/  LDGSTS.E [R170+0xe00], [R28.64], P1 ;  /* 0x00e000001caa7fae */ /* 0x0007e20008921844 */
[----:B------:R-:W-:Y:S02]  /*4a60*/  ISETP.NE.U32.AND P2, PT, R41, RZ, PT ;  /* 0x000000ff2900720c */ /* 0x000fe40003f45070 */
[----:B------:R-:W-:Y:S02]  /*4a70*/  ISETP.GT.AND P1, PT, R167, 0x1b, PT ;  /* 0x0000001ba700780c */ /* 0x000fe40003f24270 */
[----:B------:R-:W-:Y:S02]  /*4a80*/  SEL R32, R32, RZ, !P0 ;  /* 0x000000ff20207207 */ /* 0x000fe40004000000 */
[----:B------:R-:W-:Y:S02]  /*4a90*/  SEL R33, RZ, 0x4, !P5 ;  /* 0x00000004ff217807 */ /* 0x000fe40006800000 */
[----:B----4-:R-:W-:-:S02]  /*4aa0*/  SEL R31, RZ, 0x4, !P1 ;  /* 0x00000004ff1f7807 */ /* 0x010fc40004800000 */
[-C--:B------:R-:W-:Y:S02]  /*4ab0*/  LEA R30, P5, R191, R155.reuse, 0x2 ;  /* 0x0000009bbf1e7211 */ /* 0x080fe400078a10ff */
[----:B---3--:R-:W-:Y:S02]  /*4ac0*/  LEA R28, P6, R195, R155, 0x2 ;  /* 0x0000009bc31c7211 */ /* 0x008fe400078c10ff */
[----:B------:R-:W-:Y:S02]  /*4ad0*/  ISETP.GE.AND P1, PT, R174, R167, PT ;  /* 0x000000a7ae00720c */ /* 0x000fe40003f26270 */
[----:B------:R-:W-:Y:S01]  /*4ae0*/  SEL R40, R40, RZ, !P0 ;  /* 0x000000ff28287207 */ /* 0x000fe20004000000 */
[----:B------:R-:W-:Y:S01]  /*4af0*/  IMAD.X R29, R154, 0x1, R23, P6 ;  /* 0x000000019a1d7824 */ /* 0x000fe200030e0617 */
[----:B------:R-:W-:Y:S02]  /*4b00*/  ISETP.NE.U32.AND P6, PT, R32, RZ, PT ;  /* 0x000000ff2000720c */ /* 0x000fe40003fc5070 */
[----:B------:R-:W-:Y:S01]  /*4b10*/  SEL R32, R31, RZ, !P0 ;  /* 0x000000ff1f207207 */ /* 0x000fe20004000000 */
[----:B------:R-:W-:Y:S01]  /*4b20*/  IMAD.X R31, R154, 0x1, R19, P5 ;  /* 0x000000019a1f7824 */ /* 0x000fe200028e0613 */
[----:B-1----:R-:W-:Y:S01]  /*4b30*/  SEL R34, RZ, 0x4, P1 ;  /* 0x00000004ff227807 */ /* 0x002fe20000800000 */
[----:B------:R1:W-:Y:S01]  /*4b40*/  LDGSTS.E [R170+0x1600], [R28.64], P2 ;  /* 0x016000001caa7fae */ /* 0x0003e20009121844 */
[----:B------:R-:W-:-:S02]  /*4b50*/  SEL R33, R33, RZ, !P0 ;  /* 0x000000ff21217207 */ /* 0x000fc40004000000 */
[----:B------:R-:W-:Y:S01]  /*4b60*/  ISETP.NE.U32.AND P5, PT, R32, RZ, PT ;  /* 0x000000ff2000720c */ /* 0x000fe20003fa5070 */
[----:B------:R3:W-:Y:S01]  /*4b70*/  LDGSTS.E [R170+0x1e00], [R30.64], P3 ;  /* 0x01e000001eaa7fae */ /* 0x0007e20009921844 */
[----:B------:R-:W-:Y:S02]  /*4b80*/  ISETP.NE.U32.AND P4, PT, R40, RZ, PT ;  /* 0x000000ff2800720c */ /* 0x000fe40003f85070 */
[-C--:B------:R-:W-:Y:S02]  /*4b90*/  LEA R32, P3, R183, R155.reuse, 0x2 ;  /* 0x0000009bb7207211 */ /* 0x080fe400078610ff */
[----:B------:R-:W-:Y:S02]  /*4ba0*/  SEL R34, R34, RZ, !P0 ;  /* 0x000000ff22227207 */ /* 0x000fe40004000000 */
[----:B------:R-:W-:Y:S01]  /*4bb0*/  ISETP.NE.U32.AND P1, PT, R33, RZ, PT ;  /* 0x000000ff2100720c */ /* 0x000fe20003f25070 */
[----:B------:R-:W-:Y:S01]  /*4bc0*/  IMAD.X R33, R154, 0x1, R11, P3 ;  /* 0x000000019a217824 */ /* 0x000fe200018e060b */
[----:B-1----:R-:W-:-:S02]  /*4bd0*/  LEA R28, P2, R187, R155, 0x2 ;  /* 0x0000009bbb1c7211 */ /* 0x002fc400078410ff */
[----:B------:R-:W-:Y:S02]  /*4be0*/  ISETP.NE.U32.AND P0, PT, R34, RZ, PT ;  /* 0x000000ff2200720c */ /* 0x000fe40003f05070 */
[-C--:B------:R-:W-:Y:S01]  /*4bf0*/  LEA R34, P3, R175, R155.reuse, 0x2 ;  /* 0x0000009baf227211 */ /* 0x080fe200078610ff */
[C---:B------:R-:W-:Y:S01]  /*4c00*/  IMAD.X R29, R154.reuse, 0x1, R15, P2 ;  /* 0x000000019a1d7824 */ /* 0x040fe200010e060f */
[----:B---3--:R-:W-:Y:S01]  /*4c10*/  LEA R30, P2, R179, R155, 0x2 ;  /* 0x0000009bb31e7211 */ /* 0x008fe200078410ff */
[----:B------:R-:W-:Y:S01]  /*4c20*/  IMAD.MOV.U32 R155, RZ, RZ, R92 ;  /* 0x000000ffff9b7224 */ /* 0x000fe200078e005c */
[----:B------:R-:W-:Y:S01]  /*4c30*/  IADD3 R167, R167, -0x20, RZ ;  /* 0xffffffe0a7a77810 */ /* 0x000fe20007ffe0ff */
[C---:B------:R-:W-:Y:S01]  /*4c40*/  IMAD.X R35, R154.reuse, 0x1, R3, P3 ;  /* 0x000000019a237824 */ /* 0x040fe200018e0603 */
[----:B------:R2:W-:Y:S01]  /*4c50*/  LDGSTS.E [R170+0x2600], [R28.64], P4 ;  /* 0x026000001caa7fae */ /* 0x0005e2000a121844 */
[----:B------:R-:W-:Y:S02]  /*4c60*/  IMAD.X R31, R154, 0x1, R7, P2 ;  /* 0x000000019a1f7824 */ /* 0x000fe400010e0607 */
[----:B------:R-:W-:Y:S01]  /*4c70*/  IMAD.MOV.U32 R154, RZ, RZ, R93 ;  /* 0x000000ffff9a7224 */ /* 0x000fe200078e005d */
[----:B------:R2:W-:Y:S04]  /*4c80*/  LDGSTS.E [R170+0x2e00], [R32.64], P6 ;  /* 0x02e0000020aa7fae */ /* 0x0005e8000b121844 */
[----:B------:R2:W-:Y:S04]  /*4c90*/  LDGSTS.E [R170+0x3600], [R30.64], P5 ;  /* 0x036000001eaa7fae */ /* 0x0005e8000a921844 */
[----:B------:R2:W-:Y:S04]  /*4ca0*/  LDGSTS.E [R170+0x3e00], [R34.64], P1 ;  /* 0x03e0000022aa7fae */ /* 0x0005e80008921844 */
        /* <DEDUP_REMOVED lines=16> */
[----:B------:R2:W-:Y:S01]  /*4db0*/  LDGSTS.E [R168+0x5e00], [R206.64], P0 ;  /* 0x05e00000cea87fae */ /* 0x0005e20008121844 */
[----:B------:R-:W-:-:S03]  /*4dc0*/  ISETP.NE.U32.AND P0, PT, R166, R157, PT ;  /* 0x0000009da600720c */ /* 0x000fc60003f05070 */
[----:B------:R-:W0:Y:S10]  /*4dd0*/  LDGDEPBAR ;  /* 0x00000000000079af */ /* 0x000e340000000000 */
[----:B--2---:R-:W-:Y:S01]  /*4de0*/  @!P0 CALL.REL.NOINC `(.L_x_1) ;  /* 0x0000001000008944 */ /* 0x004fe20003c00000 */
[----:B------:R-:W-:Y:S05]  /*4df0*/  BRA `(.L_x_2) ;  /* 0xffffe63000007947 */ /* 0x000fea000383ffff */
.L_x_1:
[----:B------:R-:W-:Y:S01]  /*4e00*/  IMAD.SHL.U32 R3, R156, 0x200, RZ ;  /* 0x000002009c037824 */ /* 0x000fe200078e00ff */
[----:B------:R-:W-:-:S04]  /*4e10*/  DEPBAR.LE SB0, 0x0 ;  /* 0x000080000000791a */ /* 0x000fc80000000000 */
[----:B------:R-:W-:Y:S01]  /*4e20*/  LOP3.LUT R3, R3, 0x3000, RZ, 0xc0, !PT ;  /* 0x0000300003037812 */ /* 0x000fe200078ec0ff */
[----:B-1----:R-:W-:Y:S01]  /*4e30*/  IMAD.MOV.U32 R7, RZ, RZ, R49 ;  /* 0x000000ffff077224 */ /* 0x002fe200078e0031 */
[----:B------:R-:W-:Y:S01]  /*4e40*/  ISETP.GE.AND P0, PT, R0, c[0x0][0x178], PT ;  /* 0x00005e0000007a0c */ /* 0x000fe20003f06270 */
[----:B------:R-:W-:Y:S01]  /*4e50*/  IMAD.MOV.U32 R10, RZ, RZ, R136 ;  /* 0x000000ffff0a7224 */ /* 0x000fe200078e0088 */
[----:B------:R-:W-:Y:S01]  /*4e60*/  IADD3 R4, R2, 0x2, RZ ;  /* 0x0000000202047810 */ /* 0x000fe20007ffe0ff */
[----:B------:R-:W-:Y:S01]  /*4e70*/  IMAD.MOV.U32 R11, RZ, RZ, R137 ;  /* 0x000000ffff0b7224 */ /* 0x000fe200078e0089 */
[----:B------:R-:W-:Y:S01]  /*4e80*/  LOP3.LUT R158, R3, 0x60, R158, 0xf8, !PT ;  /* 0x00000060039e7812 */ /* 0x000fe200078ef89e */
[----:B------:R-:W-:Y:S01]  /*4e90*/  IMAD.SHL.U32 R3, R156, 0x4, RZ ;  /* 0x000000049c037824 */ /* 0x000fe200078e00ff */
[----:B------:R-:W-:Y:S01]  /*4ea0*/  ISETP.LT.AND P5, PT, R4, c[0x0][0x17c], !P0 ;  /* 0x00005f0004007a0c */ /* 0x000fe200047a1270 */
[----:B------:R-:W-:Y:S01]  /*4eb0*/  IMAD.SHL.U32 R4, R156, 0x800, RZ ;  /* 0x000008009c047824 */ /* 0x000fe200078e00ff */
[----:B------:R-:W-:Y:S01]  /*4ec0*/  IADD3 R5, R2, 0x1, RZ ;  /* 0x0000000102057810 */ /* 0x000fe20007ffe0ff */
[----:B------:R-:W-:Y:S01]  /*4ed0*/  IMAD.SHL.U32 R156, R156, 0x40, RZ ;  /* 0x000000409c9c7824 */ /* 0x000fe200078e00ff */
[----:B------:R-:W-:Y:S01]  /*4ee0*/  LOP3.LUT R3, R158, 0x170, R3, 0x78, !PT ;  /* 0x000001709e037812 */ /* 0x000fe200078e7803 */
[----:B------:R-:W-:Y:S01]  /*4ef0*/  IMAD.MOV.U32 R14, RZ, RZ, R112 ;  /* 0x000000ffff0e7224 */ /* 0x000fe200078e0070 */
[----:B------:R-:W-:Y:S01]  /*4f00*/  ISETP.LT.AND P3, PT, R5, c[0x0][0x17c], !P0 ;  /* 0x00005f0005007a0c */ /* 0x000fe20004761270 */
[----:B------:R-:W-:Y:S01]  /*4f10*/  IMAD.MOV.U32 R15, RZ, RZ, R113 ;  /* 0x000000ffff0f7224 */ /* 0x000fe200078e0071 */
[----:B------:R-:W-:Y:S01]  /*4f20*/  LOP3.LUT R4, R4, 0x3000, RZ, 0xc0, !PT ;  /* 0x0000300004047812 */ /* 0x000fe200078ec0ff */
[----:B------:R-:W-:Y:S01]  /*4f30*/  IMAD.MOV.U32 R49, RZ, RZ, R83 ;  /* 0x000000ffff317224 */ /* 0x000fe200078e0053 */
[C---:B------:R-:W-:Y:S01]  /*4f40*/  IADD3 R6, R2.reuse, 0x3, RZ ;  /* 0x0000000302067810 */ /* 0x040fe20007ffe0ff */
[----:B------:R-:W-:Y:S01]  /*4f50*/  IMAD.MOV.U32 R8, RZ, RZ, R132 ;  /* 0x000000ffff087224 */ /* 0x000fe200078e0084 */
[----:B------:R-:W-:Y:S01]  /*4f60*/  IADD3 R5, R2, 0x4, RZ ;  /* 0x0000000402057810 */ /* 0x000fe20007ffe0ff */
[----:B------:R-:W-:Y:S01]  /*4f70*/  IMAD R205, R205, 0x10, R4 ;  /* 0x00000010cdcd7824 */ /* 0x000fe200078e0204 */
[----:B------:R-:W-:Y:S01]  /*4f80*/  BAR.SYNC.DEFER_BLOCKING 0x0 ;  /* 0x0000000000007b1d */ /* 0x000fe20000010000 */
[----:B------:R-:W-:Y:S01]  /*4f90*/  LOP3.LUT R156, R156, 0x800, RZ, 0xc0, !PT ;  /* 0x000008009c9c7812 */ /* 0x000fe200078ec0ff */
[----:B------:R-:W-:Y:S01]  /*4fa0*/  IMAD.MOV.U32 R4, RZ, RZ, R80 ;  /* 0x000000ffff047224 */ /* 0x000fe200078e0050 */
[----:B------:R-:W-:Y:S01]  /*4fb0*/  ISETP.LT.AND P1, PT, R6, c[0x0][0x17c], !P0 ;  /* 0x00005f0006007a0c */ /* 0x000fe20004721270 */
[----:B------:R-:W-:Y:S01]  /*4fc0*/  IMAD.MOV.U32 R6, RZ, RZ, R48 ;  /* 0x000000ffff067224 */ /* 0x000fe200078e0030 */
[----:B------:R-:W-:Y:S01]  /*4fd0*/  ISETP.LT.AND P4, PT, R5, c[0x0][0x17c], !P0 ;  /* 0x00005f0005007a0c */ /* 0x000fe20004781270 */
[----:B------:R-:W-:Y:S01]  /*4fe0*/  IMAD.IADD R156, R156, 0x1, R3 ;  /* 0x000000019c9c7824 */ /* 0x000fe200078e0203 */
[C---:B------:R-:W-:Y:S01]  /*4ff0*/  LOP3.LUT R38, R205.reuse, 0x20, RZ, 0x3c, !PT ;  /* 0x00000020cd267812 */ /* 0x040fe200078e3cff */
[----:B------:R-:W-:Y:S01]  /*5000*/  IMAD.MOV.U32 R5, RZ, RZ, R81 ;  /* 0x000000ffff057224 */ /* 0x000fe200078e0051 */
[C---:B------:R-:W-:Y:S01]  /*5010*/  LOP3.LUT R37, R205.reuse, 0x40, RZ, 0x3c, !PT ;  /* 0x00000040cd257812 */ /* 0x040fe200078e3cff */
[----:B------:R-:W-:Y:S01]  /*5020*/  IMAD.MOV.U32 R48, RZ, RZ, R82 ;  /* 0x000000ffff307224 */ /* 0x000fe200078e0052 */
[----:B------:R-:W-:Y:S01]  /*5030*/  LOP3.LUT R36, R205, 0x60, RZ, 0x3c, !PT ;  /* 0x00000060cd247812 */ /* 0x000fe200078e3cff */
[----:B------:R-:W-:Y:S01]  /*5040*/  IMAD.MOV.U32 R9, RZ, RZ, R133 ;  /* 0x000000ffff097224 */ /* 0x000fe200078e0085 */
[----:B------:R-:W-:Y:S01]  /*5050*/  ISETP.LT.AND P2, PT, R2, c[0x0][0x17c], !P0 ;  /* 0x00005f0002007a0c */ /* 0x000fe20004741270 */
[----:B------:R-:W-:-:S02]  /*5060*/  IMAD.MOV.U32 R136, RZ, RZ, R134 ;  /* 0x000000ffff887224 */ /* 0x000fc400078e0086 */
[----:B------:R-:W-:Y:S02]  /*5070*/  IMAD.MOV.U32 R137, RZ, RZ, R135 ;  /* 0x000000ffff897224 */ /* 0x000fe400078e0087 */
[----:B------:R-:W-:Y:S02]  /*5080*/  IMAD.MOV.U32 R12, RZ, RZ, R116 ;  /* 0x000000ffff0c7224 */ /* 0x000fe400078e0074 */
[----:B------:R-:W-:Y:S02]  /*5090*/  IMAD.MOV.U32 R13, RZ, RZ, R117 ;  /* 0x000000ffff0d7224 */ /* 0x000fe400078e0075 */
[----:B------:R-:W-:Y:S01]  /*50a0*/  IMAD.MOV.U32 R112, RZ, RZ, R118 ;  /* 0x000000ffff707224 */ /* 0x000fe200078e0076 */
[----:B------:R1:W-:Y:S01]  /*50b0*/  STS.128 [R156], R4 ;  /* 0x000000049c007388 */ /* 0x0003e20000000c00 */
[----:B------:R-:W-:Y:S02]  /*50c0*/  IMAD.MOV.U32 R113, RZ, RZ, R119 ;  /* 0x000000ffff717224 */ /* 0x000fe400078e0077 */
[----:B------:R-:W-:Y:S01]  /*50d0*/  IMAD.MOV.U32 R42, RZ, RZ, R124 ;  /* 0x000000ffff2a7224 */ /* 0x000fe200078e007c */
[----:B------:R2:W-:Y:S01]  /*50e0*/  STS.128 [R156+0x80], R48 ;  /* 0x000080309c007388 */ /* 0x0005e20000000c00 */
[----:B------:R-:W-:-:S02]  /*50f0*/  IMAD.MOV.U32 R43, RZ, RZ, R125 ;  /* 0x000000ffff2b7224 */ /* 0x000fc400078e007d */
[----:B------:R-:W-:Y:S01]  /*5100*/  IMAD.MOV.U32 R54, RZ, RZ, R100 ;  /* 0x000000ffff367224 */ /* 0x000fe200078e0064 */
[----:B------:R-:W-:Y:S01]  /*5110*/  STS.128 [R156+0x200], R8 ;  /* 0x000200089c007388 */ /* 0x000fe20000000c00 */
[----:B------:R-:W-:Y:S02]  /*5120*/  IMAD.MOV.U32 R55, RZ, RZ, R101 ;  /* 0x000000ffff377224 */ /* 0x000fe400078e0065 */
[----:B------:R-:W-:Y:S01]  /*5130*/  IMAD.MOV.U32 R56, RZ, RZ, R78 ;  /* 0x000000ffff387224 */ /* 0x000fe200078e004e */
[----:B------:R-:W-:Y:S01]  /*5140*/  STS.128 [R156+0x280], R136 ;  /* 0x000280889c007388 */ /* 0x000fe20000000c00 */
[----:B------:R-:W-:Y:S02]  /*5150*/  IMAD.MOV.U32 R57, RZ, RZ, R79 ;  /* 0x000000ffff397224 */ /* 0x000fe400078e004f */
[----:B------:R-:W-:Y:S01]  /*5160*/  IMAD.MOV.U32 R40, RZ, RZ, R108 ;  /* 0x000000ffff287224 */ /* 0x000fe200078e006c */
[----:B------:R-:W-:Y:S01]  /*5170*/  STS.128 [R156+0x400], R12 ;  /* 0x0004000c9c007388 */ /* 0x000fe20000000c00 */
[----:B-1----:R-:W-:-:S02]  /*5180*/  IMAD.MOV.U32 R6, RZ, RZ, R72 ;  /* 0x000000ffff067224 */ /* 0x002fc400078e0048 */
[----:B------:R-:W-:Y:S01]  /*5190*/  IMAD.MOV.U32 R7, RZ, RZ, R73 ;  /* 0x000000ffff077224 */ /* 0x000fe200078e0049 */
[----:B------:R-:W-:Y:S01]  /*51a0*/  STS.128 [R156+0x480], R112 ;  /* 0x000480709c007388 */ /* 0x000fe20000000c00 */
[----:B------:R-:W-:Y:S02]  /*51b0*/  IMAD.MOV.U32 R4, RZ, RZ, R68 ;  /* 0x000000ffff047224 */ /* 0x000fe400078e0044 */
[----:B------:R-:W-:Y:S02]  /*51c0*/  IMAD.MOV.U32 R5, RZ, RZ, R69 ;  /* 0x000000ffff057224 */ /* 0x000fe400078e0045 */
[----:B------:R-:W-:Y:S02]  /*51d0*/  IMAD.MOV.U32 R72, RZ, RZ, R70 ;  /* 0x000000ffff487224 */ /* 0x000fe400078e0046 */
[----:B------:R-:W-:Y:S01]  /*51e0*/  IMAD.MOV.U32 R73, RZ, RZ, R71 ;  /* 0x000000ffff497224 */ /* 0x000fe200078e0047 */
[----:B------:R-:W-:Y:S01]  /*51f0*/  STS.128 [R156+0x600], R4 ;  /* 0x000600049c007388 */ /* 0x000fe20000000c00 */
[----:B--2---:R-:W-:-:S02]  /*5200*/  IMAD.MOV.U32 R50, RZ, RZ, R120 ;  /* 0x000000ffff327224 */ /* 0x004fc400078e0078 */
[----:B------:R-:W-:Y:S01]  /*5210*/  IMAD.MOV.U32 R51, RZ, RZ, R121 ;  /* 0x000000ffff337224 */ /* 0x000fe200078e0079 */
[----:B------:R-:W-:Y:S01]  /*5220*/  STS.128 [R156+0x680], R72 ;  /* 0x000680489c007388 */ /* 0x000fe20000000c00 */
[----:B------:R-:W-:Y:S02]  /*5230*/  IMAD.MOV.U32 R41, RZ, RZ, R109 ;  /* 0x000000ffff297224 */ /* 0x000fe400078e006d */
[----:B------:R-:W-:Y:S01]  /*5240*/  IMAD.MOV.U32 R124, RZ, RZ, R110 ;  /* 0x000000ffff7c7224 */ /* 0x000fe200078e006e */
[----:B------:R-:W-:Y:S01]  /*5250*/  BAR.SYNC.DEFER_BLOCKING 0x0 ;  /* 0x0000000000007b1d */ /* 0x000fe20000010000 */
[----:B------:R-:W-:Y:S02]  /*5260*/  IMAD.MOV.U32 R125, RZ, RZ, R111 ;  /* 0x000000ffff7d7224 */ /* 0x000fe400078e006f */
[----:B------:R-:W-:Y:S02]  /*5270*/  IMAD.MOV.U32 R48, RZ, RZ, R140 ;  /* 0x000000ffff307224 */ /* 0x000fe400078e008c */
[----:B------:R-:W-:-:S02]  /*5280*/  IMAD.MOV.U32 R49, RZ, RZ, R141 ;  /* 0x000000ffff317224 */ /* 0x000fc400078e008d */
[----:B------:R-:W-:Y:S02]  /*5290*/  IMAD.MOV.U32 R120, RZ, RZ, R142 ;  /* 0x000000ffff787224 */ /* 0x000fe400078e008e */
[----:B------:R-:W-:Y:S02]  /*52a0*/  IMAD.MOV.U32 R121, RZ, RZ, R143 ;  /* 0x000000ffff797224 */ /* 0x000fe400078e008f */
[----:B------:R-:W-:Y:S02]  /*52b0*/  IMAD.MOV.U32 R52, RZ, RZ, R104 ;  /* 0x000000ffff347224 */ /* 0x000fe400078e0068 */
[----:B------:R-:W-:Y:S02]  /*52c0*/  IMAD.MOV.U32 R53, RZ, RZ, R105 ;  /* 0x000000ffff357224 */ /* 0x000fe400078e0069 */
[----:B------:R-:W-:Y:S02]  /*52d0*/  IMAD.MOV.U32 R100, RZ, RZ, R106 ;  /* 0x000000ffff647224 */ /* 0x000fe400078e006a */
[----:B------:R-:W-:-:S02]  /*52e0*/  IMAD.MOV.U32 R101, RZ, RZ, R107 ;  /* 0x000000ffff657224 */ /* 0x000fc400078e006b */
[----:B------:R-:W-:Y:S02]  /*52f0*/  IMAD.MOV.U32 R78, RZ, RZ, R44 ;  /* 0x000000ffff4e7224 */ /* 0x000fe400078e002c */
[----:B------:R-:W-:Y:S02]  /*5300*/  IMAD.MOV.U32 R79, RZ, RZ, R45 ;  /* 0x000000ffff4f7224 */ /* 0x000fe400078e002d */
[----:B------:R-:W-:Y:S01]  /*5310*/  IMAD.MOV.U32 R58, RZ, RZ, R46 ;  /* 0x000000ffff3a7224 */ /* 0x000fe200078e002e */
[----:B------:R-:W1:Y:S01]  /*5320*/  LDS.128 R32, [R205] ;  /* 0x00000000cd207984 */ /* 0x000e620000000c00 */
[----:B------:R-:W-:Y:S02]  /*5330*/  IMAD.MOV.U32 R59, RZ, RZ, R47 ;  /* 0x000000ffff3b7224 */ /* 0x000fe400078e002f */
[----:B------:R-:W-:Y:S01]  /*5340*/  IMAD R3, R0, c[0x0][0x194], RZ ;  /* 0x0000650000037a24 */ /* 0x000fe200078e02ff */
[----:B------:R-:W-:Y:S01]  /*5350*/  LDS.128 R16, [R205+0x800] ;  /* 0x00080000cd107984 */ /* 0x000fe20000000c00 */
[----:B------:R-:W-:-:S03]  /*5360*/  IMAD R39, R2, c[0x0][0x198], RZ ;  /* 0x0000660002277a24 */ /* 0x000fc600078e02ff */
[----:B------:R-:W2:Y:S01]  /*5370*/  LDS.128 R28, [R38] ;  /* 0x00000000261c7984 */ /* 0x000ea20000000c00 */
[----:B------:R-:W-:-:S03]  /*5380*/  LEA R0, P6, R3, c[0x0][0x170], 0x2 ;  /* 0x00005c0003007a11 */ /* 0x000fc600078c10ff */
[----:B------:R-:W-:Y:S01]  /*5390*/  LDS.128 R12, [R38+0x800] ;  /* 0x00080000260c7984 */ /* 0x000fe20000000c00 */
[----:B------:R-:W-:-:S03]  /*53a0*/  LEA.HI.X.SX32 R3, R3, c[0x0][0x174], 0x2, P6 ;  /* 0x00005d0003037a11 */ /* 0x000fc600030f16ff */
[----:B------:R-:W3:Y:S04]  /*53b0*/  LDS.128 R24, [R37] ;  /* 0x0000000025187984 */ /* 0x000ee80000000c00 */
[----:B------:R-:W-:Y:S04]  /*53c0*/  LDS.128 R8, [R37+0x800] ;  /* 0x0008000025087984 */ /* 0x000fe80000000c00 */
[----:B------:R-:W4:Y:S04]  /*53d0*/  LDS.128 R20, [R36] ;  /* 0x0000000024147984 */ /* 0x000f280000000c00 */
[----:B------:R-:W5:Y:S04]  /*53e0*/  LDS.128 R4, [R36+0x800] ;  /* 0x0008000024047984 */ /* 0x000f680000000c00 */
[----:B------:R-:W-:Y:S06]  /*53f0*/  BAR.SYNC.DEFER_BLOCKING 0x0 ;  /* 0x0000000000007b1d */ /* 0x000fec0000010000 */
[----:B------:R1:W-:Y:S04]  /*5400*/  STS.128 [R156], R40 ;  /* 0x000000289c007388 */ /* 0x0003e80000000c00 */
[----:B------:R-:W-:Y:S04]  /*5410*/  STS.128 [R156+0x80], R124 ;  /* 0x0000807c9c007388 */ /* 0x000fe80000000c00 */
[----:B------:R-:W-:Y:S04]  /*5420*/  STS.128 [R156+0x200], R48 ;  /* 0x000200309c007388 */ /* 0x000fe80000000c00 */
[----:B------:R-:W-:Y:S04]  /*5430*/  STS.128 [R156+0x280], R120 ;  /* 0x000280789c007388 */ /* 0x000fe80000000c00 */
[----:B------:R-:W-:Y:S01]  /*5440*/  STS.128 [R156+0x400], R52 ;  /* 0x000400349c007388 */ /* 0x000fe20000000c00 */
[----:B-1----:R-:W-:-:S02]  /*5450*/  LEA R40, P6, R39, R0, 0x2 ;  /* 0x0000000027287211 */ /* 0x002fc400078c10ff */
[C---:B------:R-:W-:Y:S01]  /*5460*/  IADD3 R43, R39.reuse, c[0x0][0x198], RZ ;  /* 0x00006600272b7a10 */ /* 0x040fe20007ffe0ff */
[----:B------:R-:W-:Y:S01]  /*5470*/  STS.128 [R156+0x480], R100 ;  /* 0x000480649c007388 */ /* 0x000fe20000000c00 */
[-C--:B------:R-:W-:Y:S02]  /*5480*/  LEA.HI.X.SX32 R41, R39, R3.reuse, 0x2, P6 ;  /* 0x0000000327297211 */ /* 0x080fe400030f16ff */
[C---:B------:R-:W-:Y:S01]  /*5490*/  LEA R42, P6, R43.reuse, R0, 0x2 ;  /* 0x000000002b2a7211 */ /* 0x040fe200078c10ff */
[----:B------:R-:W-:Y:S01]  /*54a0*/  STS.128 [R156+0x600], R76 ;  /* 0x0006004c9c007388 */ /* 0x000fe20000000c00 */
[C---:B------:R-:W-:Y:S02]  /*54b0*/  IADD3 R45, R43.reuse, c[0x0][0x198], RZ ;  /* 0x000066002b2d7a10 */ /* 0x040fe40007ffe0ff */
[----:B------:R-:W-:Y:S01]  /*54c0*/  IADD3 R39, R2, 0x5, RZ ;  /* 0x0000000502277810 */ /* 0x000fe20007ffe0ff */
[----:B------:R-:W-:Y:S01]  /*54d0*/  STS.128 [R156+0x680], R56 ;  /* 0x000680389c007388 */ /* 0x000fe20000000c00 */
[----:B------:R-:W-:-:S03]  /*54e0*/  LEA.HI.X.SX32 R43, R43, R3, 0x2, P6 ;  /* 0x000000032b2b7211 */ /* 0x000fc600030f16ff */
[----:B------:R-:W-:Y:S01]  /*54f0*/  BAR.SYNC.DEFER_BLOCKING 0x0 ;  /* 0x0000000000007b1d */ /* 0x000fe20000010000 */
[CC--:B------:R-:W-:Y:S02]  /*5500*/  LEA R44, P6, R45.reuse, R0.reuse, 0x2 ;  /* 0x000000002d2c7211 */ /* 0x0c0fe400078c10ff */
[C---:B------:R-:W-:Y:S02]  /*5510*/  IADD3 R47, R45.reuse, c[0x0][0x198], RZ ;  /* 0x000066002d2f7a10 */ /* 0x040fe40007ffe0ff */
[----:B------:R-:W-:Y:S02]  /*5520*/  LEA.HI.X.SX32 R45, R45, R3, 0x2, P6 ;  /* 0x000000032d2d7211 */ /* 0x000fe400030f16ff */
[----:B------:R-:W-:Y:S01]  /*5530*/  LEA R46, P6, R47, R0, 0x2 ;  /* 0x000000002f2e7211 */ /* 0x000fe200078c10ff */
[----:B------:R1:W-:Y:S01]  /*5540*/  @P2 STG.E [R40.64], R32 ;  /* 0x0000002028002986 */ /* 0x0003e2000c101904 */
[----:B------:R-:W-:Y:S02]  /*5550*/  ISETP.LT.AND P2, PT, R39, c[0x0][0x17c], !P0 ;  /* 0x00005f0027007a0c */ /* 0x000fe40004741270 */
[C---:B------:R-:W-:Y:S01]  /*5560*/  IADD3 R39, R2.reuse, 0x6, RZ ;  /* 0x0000000602277810 */ /* 0x040fe20007ffe0ff */
[----:B------:R-:W-:Y:S03]  /*5570*/  @P3 STG.E [R42.64], R33 ;  /* 0x000000212a003986 */ /* 0x000fe6000c101904 */
[----:B------:R-:W-:Y:S01]  /*5580*/  ISETP.LT.AND P3, PT, R39, c[0x0][0x17c], !P0 ;  /* 0x00005f0027007a0c */ /* 0x000fe20004761270 */
[----:B--2---:R2:W-:Y:S01]  /*5590*/  @P5 STG.E [R44.64], R28 ;  /* 0x0000001c2c005986 */ /* 0x0045e2000c101904 */
[----:B------:R-:W-:-:S02]  /*55a0*/  IADD3 R39, R2, 0x7, RZ ;  /* 0x0000000702277810 */ /* 0x000fc40007ffe0ff */
[C---:B-1----:R-:W-:Y:S02]  /*55b0*/  IADD3 R41, R47.reuse, c[0x0][0x198], RZ ;  /* 0x000066002f297a10 */ /* 0x042fe40007ffe0ff */
[----:B------:R-:W-:Y:S02]  /*55c0*/  LEA.HI.X.SX32 R47, R47, R3, 0x2, P6 ;  /* 0x000000032f2f7211 */ /* 0x000fe400030f16ff */
[----:B------:R-:W-:Y:S02]  /*55d0*/  ISETP.LT.AND P5, PT, R39, c[0x0][0x17c], !P0 ;  /* 0x00005f0027007a0c */ /* 0x000fe400047a1270 */
[----:B------:R-:W-:Y:S01]  /*55e0*/  IADD3 R32, R2, 0x8, RZ ;  /* 0x0000000802207810 */ /* 0x000fe20007ffe0ff */
[----:B------:R1:W-:Y:S01]  /*55f0*/  @P1 STG.E [R46.64], R29 ;  /* 0x0000001d2e001986 */ /* 0x0003e2000c101904 */
[C---:B------:R-:W-:Y:S02]  /*5600*/  LEA R40, P6, R41.reuse, R0, 0x2 ;  /* 0x0000000029287211 */ /* 0x040fe400078c10ff */
[----:B------:R-:W-:-:S02]  /*5610*/  IADD3 R39, R41, c[0x0][0x198], RZ ;  /* 0x0000660029277a10 */ /* 0x000fc40007ffe0ff */
[-C--:B------:R-:W-:Y:S02]  /*5620*/  LEA.HI.X.SX32 R41, R41, R3.reuse, 0x2, P6 ;  /* 0x0000000329297211 */ /* 0x080fe400030f16ff */
[----:B------:R-:W-:Y:S02]  /*5630*/  ISETP.LT.AND P1, PT, R32, c[0x0][0x17c], !P0 ;  /* 0x00005f0020007a0c */ /* 0x000fe40004721270 */
[C---:B------:R-:W-:Y:S01]  /*5640*/  LEA R32, P6, R39.reuse, R0, 0x2 ;  /* 0x0000000027207211 */ /* 0x040fe200078c10ff */
[----:B---3--:R3:W-:Y:S01]  /*5650*/  @P4 STG.E [R40.64], R24 ;  /* 0x0000001828004986 */ /* 0x0087e2000c101904 */
[----:B--2---:R-:W-:Y:S02]  /*5660*/  IADD3 R28, R2, 0x9, RZ ;  /* 0x00000009021c7810 */ /* 0x004fe40007ffe0ff */
[C---:B------:R-:W-:Y:S02]  /*5670*/  IADD3 R43, R39.reuse, c[0x0][0x198], RZ ;  /* 0x00006600272b7a10 */ /* 0x040fe40007ffe0ff */
[----:B------:R-:W-:-:S02]  /*5680*/  LEA.HI.X.SX32 R33, R39, R3, 0x2, P6 ;  /* 0x0000000327217211 */ /* 0x000fc400030f16ff */
[----:B------:R-:W-:Y:S02]  /*5690*/  ISETP.LT.AND P4, PT, R28, c[0x0][0x17c], !P0 ;  /* 0x00005f001c007a0c */ /* 0x000fe40004781270 */
[----:B------:R-:W-:Y:S01]  /*56a0*/  IADD3 R28, R2, 0xa, RZ ;  /* 0x0000000a021c7810 */ /* 0x000fe20007ffe0ff */
[----:B------:R2:W-:Y:S01]  /*56b0*/  @P2 STG.E [R32.64], R25 ;  /* 0x0000001920002986 */ /* 0x0005e2000c101904 */
[C---:B------:R-:W-:Y:S02]  /*56c0*/  LEA R42, P6, R43.reuse, R0, 0x2 ;  /* 0x000000002b2a7211 */ /* 0x040fe400078c10ff */
[C---:B-1----:R-:W-:Y:S02]  /*56d0*/  IADD3 R29, R43.reuse, c[0x0][0x198], RZ ;  /* 0x000066002b1d7a10 */ /* 0x042fe40007ffe0ff */
[----:B------:R-:W-:Y:S02]  /*56e0*/  LEA.HI.X.SX32 R43, R43, R3, 0x2, P6 ;  /* 0x000000032b2b7211 */ /* 0x000fe400030f16ff */
[----:B------:R-:W-:-:S02]  /*56f0*/  ISETP.LT.AND P2, PT, R28, c[0x0][0x17c], !P0 ;  /* 0x00005f001c007a0c */ /* 0x000fc40004741270 */
[CC--:B------:R-:W-:Y:S01]  /*5700*/  LEA R28, P6, R29.reuse, R0.reuse, 0x2 ;  /* 0x000000001d1c7211 */ /* 0x0c0fe200078c10ff */
[----:B----4-:R1:W-:Y:S01]  /*5710*/  @P3 STG.E [R42.64], R20 ;  /* 0x000000142a003986 */ /* 0x0103e2000c101904 */
[C---:B------:R-:W-:Y:S02]  /*5720*/  IADD3 R44, R29.reuse, c[0x0][0x198], RZ ;  /* 0x000066001d2c7a10 */ /* 0x040fe40007ffe0ff */
[----:B------:R-:W-:Y:S02]  /*5730*/  LEA.HI.X.SX32 R29, R29, R3, 0x2, P6 ;  /* 0x000000031d1d7211 */ /* 0x000fe400030f16ff */
[----:B---3--:R-:W-:Y:S02]  /*5740*/  LEA R40, P6, R44, R0, 0x2 ;  /* 0x000000002c287211 */ /* 0x008fe400078c10ff */
[----:B------:R-:W-:Y:S01]  /*5750*/  IADD3 R24, R2, 0xc, RZ ;  /* 0x0000000c02187810 */ /* 0x000fe20007ffe0ff */
[----:B------:R-:W-:Y:S01]  /*5760*/  @P5 STG.E [R28.64], R21 ;  /* 0x000000151c005986 */ /* 0x000fe2000c101904 */
[----:B--2---:R-:W-:-:S02]  /*5770*/  IADD3 R25, R44, c[0x0][0x198], RZ ;  /* 0x000066002c197a10 */ /* 0x004fc40007ffe0ff */
[----:B------:R-:W-:Y:S02]  /*5780*/  LEA.HI.X.SX32 R41, R44, R3, 0x2, P6 ;  /* 0x000000032c297211 */ /* 0x000fe400030f16ff */
[----:B------:R-:W-:Y:S02]  /*5790*/  ISETP.LT.AND P5, PT, R24, c[0x0][0x17c], !P0 ;  /* 0x00005f0018007a0c */ /* 0x000fe400047a1270 */
[C---:B------:R-:W-:Y:S01]  /*57a0*/  LEA R24, P6, R25.reuse, R0, 0x2 ;  /* 0x0000000019187211 */ /* 0x040fe200078c10ff */
[----:B------:R2:W-:Y:S01]  /*57b0*/  @P1 STG.E [R40.64], R16 ;  /* 0x0000001028001986 */ /* 0x0005e2000c101904 */
[C---:B------:R-:W-:Y:S02]  /*57c0*/  IADD3 R32, R2.reuse, 0xd, RZ ;  /* 0x0000000d02207810 */ /* 0x040fe40007ffe0ff */
[----:B------:R-:W-:Y:S02]  /*57d0*/  IADD3 R39, R2, 0xb, RZ ;  /* 0x0000000b02277810 */ /* 0x000fe40007ffe0ff */
[----:B------:R-:W-:-:S02]  /*57e0*/  IADD3 R33, R25, c[0x0][0x198], RZ ;  /* 0x0000660019217a10 */ /* 0x000fc40007ffe0ff */
[----:B------:R-:W-:Y:S02]  /*57f0*/  LEA.HI.X.SX32 R25, R25, R3, 0x2, P6 ;  /* 0x0000000319197211 */ /* 0x000fe400030f16ff */
[----:B------:R-:W-:Y:S02]  /*5800*/  ISETP.LT.AND P1, PT, R32, c[0x0][0x17c], !P0 ;  /* 0x00005f0020007a0c */ /* 0x000fe40004721270 */
[----:B------:R-:W-:Y:S01]  /*5810*/  ISETP.LT.AND P3, PT, R39, c[0x0][0x17c], !P0 ;  /* 0x00005f0027007a0c */ /* 0x000fe20004761270 */
[----:B------:R3:W-:Y:S01]  /*5820*/  @P4 STG.E [R24.64], R17 ;  /* 0x0000001118004986 */ /* 0x0007e2000c101904 */
[----:B-1----:R-:W-:Y:S02]  /*5830*/  IADD3 R20, R2, 0xe, RZ ;  /* 0x0000000e02147810 */ /* 0x002fe40007ffe0ff */
[C---:B------:R-:W-:Y:S02]  /*5840*/  LEA R32, P6, R33.reuse, R0, 0x2 ;  /* 0x0000000021207211 */ /* 0x040fe400078c10ff */
[----:B------:R-:W-:-:S02]  /*5850*/  IADD3 R39, R33, c[0x0][0x198], RZ ;  /* 0x0000660021277a10 */ /* 0x000fc40007ffe0ff */
[-C--:B------:R-:W-:Y:S02]  /*5860*/  LEA.HI.X.SX32 R33, R33, R3.reuse, 0x2, P6 ;  /* 0x0000000321217211 */ /* 0x080fe400030f16ff */
[----:B------:R-:W-:Y:S02]  /*5870*/  ISETP.LT.AND P4, PT, R20, c[0x0][0x17c], !P0 ;  /* 0x00005f0014007a0c */ /* 0x000fe40004781270 */
[C---:B------:R-:W-:Y:S01]  /*5880*/  LEA R20, P6, R39.reuse, R0, 0x2 ;  /* 0x0000000027147211 */ /* 0x040fe200078c10ff */
[----:B------:R1:W-:Y:S01]  /*5890*/  @P2 STG.E [R32.64], R12 ;  /* 0x0000000c20002986 */ /* 0x0003e2000c101904 */
[----:B--2---:R-:W-:Y:S02]  /*58a0*/  IADD3 R16, R2, 0xf, RZ ;  /* 0x0000000f02107810 */ /* 0x004fe40007ffe0ff */
[C---:B------:R-:W-:Y:S02]  /*58b0*/  IADD3 R29, R39.reuse, c[0x0][0x198], RZ ;  /* 0x00006600271d7a10 */ /* 0x040fe40007ffe0ff */
[----:B------:R-:W-:-:S02]  /*58c0*/  LEA.HI.X.SX32 R21, R39, R3, 0x2, P6 ;  /* 0x0000000327157211 */ /* 0x000fc400030f16ff */
[----:B------:R-:W-:Y:S02]  /*58d0*/  ISETP.LT.AND P2, PT, R16, c[0x0][0x17c], !P0 ;  /* 0x00005f0010007a0c */ /* 0x000fe40004741270 */
[----:B------:R-:W-:Y:S01]  /*58e0*/  IADD3 R16, R2, 0x10, RZ ;  /* 0x0000001002107810 */ /* 0x000fe20007ffe0ff */
[----:B------:R2:W-:Y:S01]  /*58f0*/  @P3 STG.E [R20.64], R13 ;  /* 0x0000000d14003986 */ /* 0x0005e2000c101904 */
[C---:B------:R-:W-:Y:S02]  /*5900*/  LEA R28, P6, R29.reuse, R0, 0x2 ;  /* 0x000000001d1c7211 */ /* 0x040fe400078c10ff */
[C---:B---3--:R-:W-:Y:S02]  /*5910*/  IADD3 R17, R29.reuse, c[0x0][0x198], RZ ;  /* 0x000066001d117a10 */ /* 0x048fe40007ffe0ff */
[----:B------:R-:W-:Y:S02]  /*5920*/  LEA.HI.X.SX32 R29, R29, R3, 0x2, P6 ;  /* 0x000000031d1d7211 */ /* 0x000fe400030f16ff */
[----:B------:R-:W-:-:S02]  /*5930*/  ISETP.LT.AND P3, PT, R16, c[0x0][0x17c], !P0 ;  /* 0x00005f0010007a0c */ /* 0x000fc40004761270 */
[CC--:B------:R-:W-:Y:S01]  /*5940*/  LEA R16, P6, R17.reuse, R0.reuse, 0x2 ;  /* 0x0000000011107211 */ /* 0x0c0fe200078c10ff */
[----:B------:R3:W-:Y:S01]  /*5950*/  @P5 STG.E [R28.64], R8 ;  /* 0x000000081c005986 */ /* 0x0007e2000c101904 */
[----:B------:R-:W-:Y:S02]  /*5960*/  IADD3 R24, R2, 0x11, RZ ;  /* 0x0000001102187810 */ /* 0x000fe40007ffe0ff */
[C---:B------:R-:W-:Y:S02]  /*5970*/  IADD3 R25, R17.reuse, c[0x0][0x198], RZ ;  /* 0x0000660011197a10 */ /* 0x040fe40007ffe0ff */
[----:B------:R-:W-:Y:S02]  /*5980*/  LEA.HI.X.SX32 R17, R17, R3, 0x2, P6 ;  /* 0x0000000311117211 */ /* 0x000fe400030f16ff */
[----:B------:R-:W-:Y:S02]  /*5990*/  ISETP.LT.AND P5, PT, R24, c[0x0][0x17c], !P0 ;  /* 0x00005f0018007a0c */ /* 0x000fe400047a1270 */
[----:B------:R-:W-:Y:S01]  /*59a0*/  LEA R24, P6, R25, R0, 0x2 ;  /* 0x0000000019187211 */ /* 0x000fe200078c10ff */
[----:B------:R-:W-:Y:S01]  /*59b0*/  @P1 STG.E [R16.64], R9 ;  /* 0x0000000910001986 */ /* 0x000fe2000c101904 */
[----:B-1----:R-:W-:-:S02]  /*59c0*/  IADD3 R12, R2, 0x12, RZ ;  /* 0x00000012020c7810 */ /* 0x002fc40007ffe0ff */
[C---:B--2---:R-:W-:Y:S02]  /*59d0*/  IADD3 R13, R25.reuse, c[0x0][0x198], RZ ;  /* 0x00006600190d7a10 */ /* 0x044fe40007ffe0ff */
[----:B------:R-:W-:Y:S02]  /*59e0*/  LEA.HI.X.SX32 R25, R25, R3, 0x2, P6 ;  /* 0x0000000319197211 */ /* 0x000fe400030f16ff */
[----:B------:R-:W-:Y:S02]  /*59f0*/  ISETP.LT.AND P1, PT, R12, c[0x0][0x17c], !P0 ;  /* 0x00005f000c007a0c */ /* 0x000fe40004721270 */
[C---:B------:R-:W-:Y:S01]  /*5a00*/  LEA R12, P6, R13.reuse, R0, 0x2 ;  /* 0x000000000d0c7211 */ /* 0x040fe200078c10ff */
[----:B-----5:R1:W-:Y:S01]  /*5a10*/  @P4 STG.E [R24.64], R4 ;  /* 0x0000000418004986 */ /* 0x0203e2000c101904 */
[----:B------:R-:W-:Y:S02]  /*5a20*/  IADD3 R20, R2, 0x13, RZ ;  /* 0x0000001302147810 */ /* 0x000fe40007ffe0ff */
[----:B------:R-:W-:-:S02]  /*5a30*/  IADD3 R21, R13, c[0x0][0x198], RZ ;  /* 0x000066000d157a10 */ /* 0x000fc40007ffe0ff */
[-C--:B------:R-:W-:Y:S02]  /*5a40*/  LEA.HI.X.SX32 R13, R13, R3.reuse, 0x2, P6 ;  /* 0x000000030d0d7211 */ /* 0x080fe400030f16ff */
[----:B------:R-:W-:Y:S02]  /*5a50*/  ISETP.LT.AND P4, PT, R20, c[0x0][0x17c], !P0 ;  /* 0x00005f0014007a0c */ /* 0x000fe40004781270 */
[----:B---3--:R-:W-:Y:S01]  /*5a60*/  IADD3 R8, R2, 0x14, RZ ;  /* 0x0000001402087810 */ /* 0x008fe20007ffe0ff */
[----:B------:R2:W-:Y:S01]  /*5a70*/  @P2 STG.E [R12.64], R5 ;  /* 0x000000050c002986 */ /* 0x0005e2000c101904 */
[C---:B------:R-:W-:Y:S02]  /*5a80*/  LEA R20, P6, R21.reuse, R0, 0x2 ;  /* 0x0000000015147211 */ /* 0x040fe400078c10ff */
[C---:B------:R-:W-:Y:S02]  /*5a90*/  IADD3 R28, R21.reuse, c[0x0][0x198], RZ ;  /* 0x00006600151c7a10 */ /* 0x040fe40007ffe0ff */
[----:B------:R-:W-:-:S02]  /*5aa0*/  LEA.HI.X.SX32 R21, R21, R3, 0x2, P6 ;  /* 0x0000000315157211 */ /* 0x000fc400030f16ff */
[----:B------:R-:W-:Y:S02]  /*5ab0*/  ISETP.LT.AND P2, PT, R8, c[0x0][0x17c], !P0 ;  /* 0x00005f0008007a0c */ /* 0x000fe40004741270 */
[----:B------:R-:W-:Y:S01]  /*5ac0*/  LEA R8, P6, R28, R0, 0x2 ;  /* 0x000000001c087211 */ /* 0x000fe200078c10ff */
[----:B------:R-:W-:Y:S01]  /*5ad0*/  @P3 STG.E [R20.64], R34 ;  /* 0x0000002214003986 */ /* 0x000fe2000c101904 */
[----:B-1----:R-:W-:Y:S02]  /*5ae0*/  IADD3 R4, R2, 0x15, RZ ;  /* 0x0000001502047810 */ /* 0x002fe40007ffe0ff */
[C---:B------:R-:W-:Y:S02]  /*5af0*/  IADD3 R17, R28.reuse, c[0x0][0x198], RZ ;  /* 0x000066001c117a10 */ /* 0x040fe40007ffe0ff */
[----:B------:R-:W-:Y:S02]  /*5b00*/  LEA.HI.X.SX32 R9, R28, R3, 0x2, P6 ;  /* 0x000000031c097211 */ /* 0x000fe400030f16ff */
[----:B------:R-:W-:-:S02]  /*5b10*/  ISETP.LT.AND P3, PT, R4, c[0x0][0x17c], !P0 ;  /* 0x00005f0004007a0c */ /* 0x000fc40004761270 */
[----:B------:R-:W-:Y:S01]  /*5b20*/  IADD3 R4, R2, 0x16, RZ ;  /* 0x0000001602047810 */ /* 0x000fe20007ffe0ff */
[----:B------:R1:W-:Y:S01]  /*5b30*/  @P5 STG.E [R8.64], R35 ;  /* 0x0000002308005986 */ /* 0x0003e2000c101904 */
[CC--:B------:R-:W-:Y:S02]  /*5b40*/  LEA R16, P6, R17.reuse, R0.reuse, 0x2 ;  /* 0x0000000011107211 */ /* 0x0c0fe400078c10ff */
[C---:B--2---:R-:W-:Y:S02]  /*5b50*/  IADD3 R5, R17.reuse, c[0x0][0x198], RZ ;  /* 0x0000660011057a10 */ /* 0x044fe40007ffe0ff */
[----:B------:R-:W-:Y:S02]  /*5b60*/  LEA.HI.X.SX32 R17, R17, R3, 0x2, P6 ;  /* 0x0000000311117211 */ /* 0x000fe400030f16ff */
[----:B------:R-:W-:Y:S02]  /*5b70*/  ISETP.LT.AND P5, PT, R4, c[0x0][0x17c], !P0 ;  /* 0x00005f0004007a0c */ /* 0x000fe400047a1270 */
[----:B------:R-:W-:Y:S01]  /*5b80*/  LEA R4, P6, R5, R0, 0x2 ;  /* 0x0000000005047211 */ /* 0x000fe200078c10ff */
[----:B------:R2:W-:Y:S01]  /*5b90*/  @P1 STG.E [R16.64], R30 ;  /* 0x0000001e10001986 */ /* 0x0005e2000c101904 */
[----:B------:R-:W-:-:S02]  /*5ba0*/  IADD3 R12, R2, 0x17, RZ ;  /* 0x00000017020c7810 */ /* 0x000fc40007ffe0ff */
[C---:B------:R-:W-:Y:S02]  /*5bb0*/  IADD3 R13, R5.reuse, c[0x0][0x198], RZ ;  /* 0x00006600050d7a10 */ /* 0x040fe40007ffe0ff */
[----:B------:R-:W-:Y:S02]  /*5bc0*/  LEA.HI.X.SX32 R5, R5, R3, 0x2, P6 ;  /* 0x0000000305057211 */ /* 0x000fe400030f16ff */
[----:B------:R-:W-:Y:S02]  /*5bd0*/  ISETP.LT.AND P1, PT, R12, c[0x0][0x17c], !P0 ;  /* 0x00005f000c007a0c */ /* 0x000fe40004721270 */
[C---:B------:R-:W-:Y:S01]  /*5be0*/  LEA R12, P6, R13.reuse, R0, 0x2 ;  /* 0x000000000d0c7211 */ /* 0x040fe200078c10ff */
[----:B------:R3:W-:Y:S01]  /*5bf0*/  @P4 STG.E [R4.64], R31 ;  /* 0x0000001f04004986 */ /* 0x0007e2000c101904 */
[----:B-1----:R-:W-:Y:S02]  /*5c00*/  IADD3 R8, R2, 0x18, RZ ;  /* 0x0000001802087810 */ /* 0x002fe40007ffe0ff */
[----:B------:R-:W-:-:S02]  /*5c10*/  IADD3 R9, R13, c[0x0][0x198], RZ ;  /* 0x000066000d097a10 */ /* 0x000fc40007ffe0ff */
[-C--:B------:R-:W-:Y:S02]  /*5c20*/  LEA.HI.X.SX32 R13, R13, R3.reuse, 0x2, P6 ;  /* 0x000000030d0d7211 */ /* 0x080fe400030f16ff */
[----:B------:R-:W-:Y:S02]  /*5c30*/  ISETP.LT.AND P4, PT, R8, c[0x0][0x17c], !P0 ;  /* 0x00005f0008007a0c */ /* 0x000fe40004781270 */
[CC--:B------:R-:W-:Y:S01]  /*5c40*/  LEA R8, P6, R9.reuse, R0.reuse, 0x2 ;  /* 0x0000000009087211 */ /* 0x0c0fe200078c10ff */
[----:B------:R1:W-:Y:S01]  /*5c50*/  @P2 STG.E [R12.64], R26 ;  /* 0x0000001a0c002986 */ /* 0x0003e2000c101904 */
[C---:B--2---:R-:W-:Y:S02]  /*5c60*/  IADD3 R17, R9.reuse, c[0x0][0x198], RZ ;  /* 0x0000660009117a10 */ /* 0x044fe40007ffe0ff */
[----:B------:R-:W-:Y:S02]  /*5c70*/  LEA.HI.X.SX32 R9, R9, R3, 0x2, P6 ;  /* 0x0000000309097211 */ /* 0x000fe400030f16ff */
[----:B------:R-:W-:-:S02]  /*5c80*/  LEA R16, P6, R17, R0, 0x2 ;  /* 0x0000000011107211 */ /* 0x000fc400078c10ff */
[C---:B------:R-:W-:Y:S01]  /*5c90*/  IADD3 R21, R17.reuse, c[0x0][0x198], RZ ;  /* 0x0000660011157a10 */ /* 0x040fe20007ffe0ff */
[----:B------:R2:W-:Y:S01]  /*5ca0*/  @P3 STG.E [R8.64], R27 ;  /* 0x0000001b08003986 */ /* 0x0005e2000c101904 */
[C---:B------:R-:W-:Y:S02]  /*5cb0*/  IADD3 R20, R2.reuse, 0x19, RZ ;  /* 0x0000001902147810 */ /* 0x040fe40007ffe0ff */
[----:B------:R-:W-:Y:S02]  /*5cc0*/  LEA.HI.X.SX32 R17, R17, R3, 0x2, P6 ;  /* 0x0000000311117211 */ /* 0x000fe400030f16ff */
[C---:B---3--:R-:W-:Y:S02]  /*5cd0*/  LEA R4, P6, R21.reuse, R0, 0x2 ;  /* 0x0000000015047211 */ /* 0x048fe400078c10ff */
[----:B-1----:R-:W-:Y:S01]  /*5ce0*/  IADD3 R12, R2, 0x1b, RZ ;  /* 0x0000001b020c7810 */ /* 0x002fe20007ffe0ff */
[----:B------:R1:W-:Y:S01]  /*5cf0*/  @P5 STG.E [R16.64], R22 ;  /* 0x0000001610005986 */ /* 0x0003e2000c101904 */
[----:B------:R-:W-:-:S02]  /*5d00*/  IADD3 R13, R21, c[0x0][0x198], RZ ;  /* 0x00006600150d7a10 */ /* 0x000fc40007ffe0ff */
[----:B------:R-:W-:Y:S02]  /*5d10*/  ISETP.LT.AND P2, PT, R20, c[0x0][0x17c], !P0 ;  /* 0x00005f0014007a0c */ /* 0x000fe40004741270 */
[----:B------:R-:W-:Y:S02]  /*5d20*/  IADD3 R20, R2, 0x1a, RZ ;  /* 0x0000001a02147810 */ /* 0x000fe40007ffe0ff */
[----:B------:R-:W-:Y:S02]  /*5d30*/  LEA.HI.X.SX32 R5, R21, R3, 0x2, P6 ;  /* 0x0000000315057211 */ /* 0x000fe400030f16ff */
[----:B------:R-:W-:Y:S02]  /*5d40*/  ISETP.LT.AND P5, PT, R12, c[0x0][0x17c], !P0 ;  /* 0x00005f000c007a0c */ /* 0x000fe400047a1270 */
[C---:B------:R-:W-:Y:S01]  /*5d50*/  LEA R12, P6, R13.reuse, R0, 0x2 ;  /* 0x000000000d0c7211 */ /* 0x040fe200078c10ff */
[----:B------:R3:W-:Y:S01]  /*5d60*/  @P1 STG.E [R4.64], R23 ;  /* 0x0000001704001986 */ /* 0x0007e2000c101904 */
[----:B--2---:R-:W-:-:S02]  /*5d70*/  IADD3 R9, R13, c[0x0][0x198], RZ ;  /* 0x000066000d097a10 */ /* 0x004fc40007ffe0ff */
[----:B------:R-:W-:Y:S02]  /*5d80*/  ISETP.LT.AND P3, PT, R20, c[0x0][0x17c], !P0 ;  /* 0x00005f0014007a0c */ /* 0x000fe40004761270 */
[----:B------:R-:W-:Y:S02]  /*5d90*/  IADD3 R20, R2, 0x1c, RZ ;  /* 0x0000001c02147810 */ /* 0x000fe40007ffe0ff */
[----:B------:R-:W-:Y:S02]  /*5da0*/  LEA.HI.X.SX32 R13, R13, R3, 0x2, P6 ;  /* 0x000000030d0d7211 */ /* 0x000fe400030f16ff */
[C---:B------:R-:W-:Y:S02]  /*5db0*/  LEA R8, P6, R9.reuse, R0, 0x2 ;  /* 0x0000000009087211 */ /* 0x040fe400078c10ff */
[----:B------:R-:W-:Y:S01]  /*5dc0*/  IADD3 R21, R9, c[0x0][0x198], RZ ;  /* 0x0000660009157a10 */ /* 0x000fe20007ffe0ff */
[----:B------:R2:W-:Y:S01]  /*5dd0*/  @P4 STG.E [R12.64], R18 ;  /* 0x000000120c004986 */ /* 0x0005e2000c101904 */
[----:B------:R-:W-:-:S02]  /*5de0*/  ISETP.LT.AND P1, PT, R20, c[0x0][0x17c], !P0 ;  /* 0x00005f0014007a0c */ /* 0x000fc40004721270 */
[----:B------:R-:W-:Y:S02]  /*5df0*/  IADD3 R20, R2, 0x1d, RZ ;  /* 0x0000001d02147810 */ /* 0x000fe40007ffe0ff */
[----:B------:R-:W-:Y:S02]  /*5e00*/  LEA.HI.X.SX32 R9, R9, R3, 0x2, P6 ;  /* 0x0000000309097211 */ /* 0x000fe400030f16ff */
[C---:B-1----:R-:W-:Y:S02]  /*5e10*/  LEA R16, P6, R21.reuse, R0, 0x2 ;  /* 0x0000000015107211 */ /* 0x042fe400078c10ff */
[----:B------:R-:W-:Y:S01]  /*5e20*/  ISETP.LT.AND P4, PT, R20, c[0x0][0x17c], !P0 ;  /* 0x00005f0014007a0c */ /* 0x000fe20004781270 */
[----:B------:R1:W-:Y:S01]  /*5e30*/  @P2 STG.E [R8.64], R19 ;  /* 0x0000001308002986 */ /* 0x0003e2000c101904 */
[----:B---3--:R-:W-:Y:S02]  /*5e40*/  IADD3 R4, R2, 0x1e, RZ ;  /* 0x0000001e02047810 */ /* 0x008fe40007ffe0ff */
[----:B------:R-:W-:-:S02]  /*5e50*/  IADD3 R20, R21, c[0x0][0x198], RZ ;  /* 0x0000660015147a10 */ /* 0x000fc40007ffe0ff */
[----:B------:R-:W-:Y:S02]  /*5e60*/  LEA.HI.X.SX32 R17, R21, R3, 0x2, P6 ;  /* 0x0000000315117211 */ /* 0x000fe400030f16ff */
[----:B------:R-:W-:Y:S02]  /*5e70*/  ISETP.LT.AND P2, PT, R4, c[0x0][0x17c], !P0 ;  /* 0x00005f0004007a0c */ /* 0x000fe40004741270 */
[----:B------:R-:W-:Y:S01]  /*5e80*/  IADD3 R5, R2, 0x1f, RZ ;  /* 0x0000001f02057810 */ /* 0x000fe20007ffe0ff */
[----:B------:R-:W-:Y:S01]  /*5e90*/  @P3 STG.E [R16.64], R14 ;  /* 0x0000000e10003986 */ /* 0x000fe2000c101904 */
[C---:B------:R-:W-:Y:S02]  /*5ea0*/  LEA R4, P6, R20.reuse, R0, 0x2 ;  /* 0x0000000014047211 */ /* 0x040fe400078c10ff */
[----:B--2---:R-:W-:Y:S02]  /*5eb0*/  IADD3 R13, R20, c[0x0][0x198], RZ ;  /* 0x00006600140d7a10 */ /* 0x004fe40007ffe0ff */
[----:B------:R-:W-:-:S02]  /*5ec0*/  ISETP.LT.AND P3, PT, R5, c[0x0][0x17c], !P0 ;  /* 0x00005f0005007a0c */ /* 0x000fc40004761270 */
[-C--:B------:R-:W-:Y:S02]  /*5ed0*/  LEA.HI.X.SX32 R5, R20, R3.reuse, 0x2, P6 ;  /* 0x0000000314057211 */ /* 0x080fe400030f16ff */
[CC--:B------:R-:W-:Y:S01]  /*5ee0*/  LEA R12, P6, R13.reuse, R0.reuse, 0x2 ;  /* 0x000000000d0c7211 */ /* 0x0c0fe200078c10ff */
[----:B------:R-:W2:Y:S01]  /*5ef0*/  LDS.128 R20, [R205] ;  /* 0x00000000cd147984 */ /* 0x000ea20000000c00 */
[C---:B-1----:R-:W-:Y:S02]  /*5f00*/  IADD3 R19, R13.reuse, c[0x0][0x198], RZ ;  /* 0x000066000d137a10 */ /* 0x042fe40007ffe0ff */
[----:B------:R-:W-:Y:S01]  /*5f10*/  LEA.HI.X.SX32 R13, R13, R3, 0x2, P6 ;  /* 0x000000030d0d7211 */ /* 0x000fe200030f16ff */
[----:B------:R1:W-:Y:S01]  /*5f20*/  @P5 STG.E [R4.64], R15 ;  /* 0x0000000f04005986 */ /* 0x0003e2000c101904 */
[----:B------:R-:W-:Y:S02]  /*5f30*/  IADD3 R9, R2, 0x21, RZ ;  /* 0x0000002102097810 */ /* 0x000fe40007ffe0ff */
[C---:B------:R-:W-:Y:S01]  /*5f40*/  LEA R8, P6, R19.reuse, R0, 0x2 ;  /* 0x0000000013087211 */ /* 0x040fe200078c10ff */
[----:B------:R-:W-:Y:S01]  /*5f50*/  @P1 STG.E [R12.64], R10 ;  /* 0x0000000a0c001986 */ /* 0x000fe2000c101904 */
[----:B------:R-:W-:-:S02]  /*5f60*/  IADD3 R25, R19, c[0x0][0x198], RZ ;  /* 0x0000660013197a10 */ /* 0x000fc40007ffe0ff */
[----:B------:R-:W-:Y:S01]  /*5f70*/  ISETP.LT.AND P1, PT, R9, c[0x0][0x17c], !P0 ;  /* 0x00005f0009007a0c */ /* 0x000fe20004721270 */
[----:B------:R-:W-:Y:S01]  /*5f80*/  LDS.128 R204, [R205+0x800] ;  /* 0x00080000cdcc7984 */ /* 0x000fe20000000c00 */
[----:B------:R-:W-:Y:S02]  /*5f90*/  IADD3 R18, R2, 0x20, RZ ;  /* 0x0000002002127810 */ /* 0x000fe40007ffe0ff */
[----:B------:R-:W-:Y:S02]  /*5fa0*/  LEA.HI.X.SX32 R9, R19, R3, 0x2, P6 ;  /* 0x0000000313097211 */ /* 0x000fe400030f16ff */
[C---:B------:R-:W-:Y:S02]  /*5fb0*/  LEA R24, P6, R25.reuse, R0, 0x2 ;  /* 0x0000000019187211 */ /* 0x040fe400078c10ff */
[----:B-1----:R-:W-:Y:S01]  /*5fc0*/  IADD3 R15, R25, c[0x0][0x198], RZ ;  /* 0x00006600190f7a10 */ /* 0x002fe20007ffe0ff */
[----:B------:R1:W-:Y:S01]  /*5fd0*/  @P4 STG.E [R8.64], R11 ;  /* 0x0000000b08004986 */ /* 0x0003e2000c101904 */
[----:B------:R-:W-:-:S02]  /*5fe0*/  ISETP.LT.AND P5, PT, R18, c[0x0][0x17c], !P0 ;  /* 0x00005f0012007a0c */ /* 0x000fc400047a1270 */
[----:B------:R-:W-:Y:S01]  /*5ff0*/  LEA.HI.X.SX32 R25, R25, R3, 0x2, P6 ;  /* 0x0000000319197211 */ /* 0x000fe200030f16ff */
[----:B------:R-:W3:Y:S01]  /*6000*/  LDS.128 R16, [R38] ;  /* 0x0000000026107984 */ /* 0x000ee20000000c00 */
[C---:B------:R-:W-:Y:S02]  /*6010*/  IADD3 R5, R2.reuse, 0x23, RZ ;  /* 0x0000002302057810 */ /* 0x040fe40007ffe0ff */
[C---:B------:R-:W-:Y:S01]  /*6020*/  LEA R4, P6, R15.reuse, R0, 0x2 ;  /* 0x000000000f047211 */ /* 0x040fe200078c10ff */
[----:B------:R4:W-:Y:S01]  /*6030*/  @P2 STG.E [R24.64], R6 ;  /* 0x0000000618002986 */ /* 0x0009e2000c101904 */
[----:B------:R-:W-:Y:S02]  /*6040*/  IADD3 R27, R15, c[0x0][0x198], RZ ;  /* 0x000066000f1b7a10 */ /* 0x000fe40007ffe0ff */
[----:B------:R-:W-:Y:S02]  /*6050*/  IADD3 R14, R2, 0x22, RZ ;  /* 0x00000022020e7810 */ /* 0x000fe40007ffe0ff */
[----:B------:R-:W-:-:S02]  /*6060*/  ISETP.LT.AND P2, PT, R5, c[0x0][0x17c], !P0 ;  /* 0x00005f0005007a0c */ /* 0x000fc40004741270 */
[-C--:B------:R-:W-:Y:S02]  /*6070*/  LEA.HI.X.SX32 R5, R15, R3.reuse, 0x2, P6 ;  /* 0x000000030f057211 */ /* 0x080fe400030f16ff */
[C---:B------:R-:W-:Y:S02]  /*6080*/  LEA R26, P6, R27.reuse, R0, 0x2 ;  /* 0x000000001b1a7211 */ /* 0x040fe400078c10ff */
[C---:B-1----:R-:W-:Y:S01]  /*6090*/  IADD3 R8, R27.reuse, c[0x0][0x198], RZ ;  /* 0x000066001b087a10 */ /* 0x042fe20007ffe0ff */
[----:B------:R1:W-:Y:S01]  /*60a0*/  @P3 STG.E [R4.64], R7 ;  /* 0x0000000704003986 */ /* 0x0003e2000c101904 */
[----:B------:R-:W-:Y:S02]  /*60b0*/  ISETP.LT.AND P4, PT, R14, c[0x0][0x17c], !P0 ;  /* 0x00005f000e007a0c */ /* 0x000fe40004781270 */
[----:B------:R-:W-:Y:S01]  /*60c0*/  IADD3 R10, R2, 0x24, RZ ;  /* 0x00000024020a7810 */ /* 0x000fe20007ffe0ff */
[----:B------:R-:W5:Y:S01]  /*60d0*/  LDS.128 R12, [R37] ;  /* 0x00000000250c7984 */ /* 0x000f620000000c00 */
[----:B------:R-:W-:-:S02]  /*60e0*/  LEA.HI.X.SX32 R27, R27, R3, 0x2, P6 ;  /* 0x000000031b1b7211 */ /* 0x000fc400030f16ff */
[-C--:B----4-:R-:W-:Y:S02]  /*60f0*/  LEA R24, P6, R8, R0.reuse, 0x2 ;  /* 0x0000000008187211 */ /* 0x090fe400078c10ff */
[----:B------:R-:W-:Y:S01]  /*6100*/  ISETP.LT.AND P3, PT, R10, c[0x0][0x17c], !P0 ;  /* 0x00005f000a007a0c */ /* 0x000fe20004761270 */
[----:B--2---:R2:W-:Y:S01]  /*6110*/  @P5 STG.E [R26.64], R20 ;  /* 0x000000141a005986 */ /* 0x0045e2000c101904 */
[C---:B------:R-:W-:Y:S02]  /*6120*/  IADD3 R29, R8.reuse, c[0x0][0x198], RZ ;  /* 0x00006600081d7a10 */ /* 0x040fe40007ffe0ff */
[----:B------:R-:W-:Y:S02]  /*6130*/  LEA.HI.X.SX32 R25, R8, R3, 0x2, P6 ;  /* 0x0000000308197211 */ /* 0x000fe400030f16ff */
[----:B------:R-:W4:Y:S01]  /*6140*/  LDS.128 R8, [R36] ;  /* 0x0000000024087984 */ /* 0x000f220000000c00 */
[----:B------:R-:W-:Y:S02]  /*6150*/  IADD3 R6, R2, 0x25, RZ ;  /* 0x0000002502067810 */ /* 0x000fe40007ffe0ff */
[----:B------:R-:W-:Y:S01]  /*6160*/  LEA R28, P6, R29, R0, 0x2 ;  /* 0x000000001d1c7211 */ /* 0x000fe200078c10ff */
[----:B------:R-:W-:Y:S01]  /*6170*/  @P1 STG.E [R24.64], R21 ;  /* 0x0000001518001986 */ /* 0x000fe2000c101904 */
[----:B------:R-:W-:-:S02]  /*6180*/  ISETP.LT.AND P5, PT, R6, c[0x0][0x17c], !P0 ;  /* 0x00005f0006007a0c */ /* 0x000fc400047a1270 */
[----:B------:R-:W-:Y:S02]  /*6190*/  IADD3 R6, R2, 0x26, RZ ;  /* 0x0000002602067810 */ /* 0x000fe40007ffe0ff */
[C---:B-1----:R-:W-:Y:S02]  /*61a0*/  IADD3 R5, R29.reuse, c[0x0][0x198], RZ ;  /* 0x000066001d057a10 */ /* 0x042fe40007ffe0ff */
[----:B------:R-:W-:Y:S02]  /*61b0*/  LEA.HI.X.SX32 R29, R29, R3, 0x2, P6 ;  /* 0x000000031d1d7211 */ /* 0x000fe400030f16ff */
[----:B------:R-:W-:Y:S02]  /*61c0*/  ISETP.LT.AND P1, PT, R6, c[0x0][0x17c], !P0 ;  /* 0x00005f0006007a0c */ /* 0x000fe40004721270 */
[C---:B--2---:R-:W-:Y:S01]  /*61d0*/  LEA R26, P6, R5.reuse, R0, 0x2 ;  /* 0x00000000051a7211 */ /* 0x044fe200078c10ff */
[----:B---3--:R1:W-:Y:S01]  /*61e0*/  @P4 STG.E [R28.64], R16 ;  /* 0x000000101c004986 */ /* 0x0083e2000c101904 */
[----:B------:R-:W-:-:S02]  /*61f0*/  IADD3 R6, R5, c[0x0][0x198], RZ ;  /* 0x0000660005067a10 */ /* 0x000fc40007ffe0ff */
[----:B------:R-:W-:Y:S02]  /*6200*/  IADD3 R4, R2, 0x27, RZ ;  /* 0x0000002702047810 */ /* 0x000fe40007ffe0ff */
[----:B------:R-:W-:Y:S02]  /*6210*/  LEA.HI.X.SX32 R27, R5, R3, 0x2, P6 ;  /* 0x00000003051b7211 */ /* 0x000fe400030f16ff */
[C---:B------:R-:W-:Y:S02]  /*6220*/  LEA R30, P6, R6.reuse, R0, 0x2 ;  /* 0x00000000061e7211 */ /* 0x040fe400078c10ff */
[----:B------:R-:W-:Y:S01]  /*6230*/  IADD3 R5, R6, c[0x0][0x198], RZ ;  /* 0x0000660006057a10 */ /* 0x000fe20007ffe0ff */
[----:B------:R-:W-:Y:S01]  /*6240*/  @P2 STG.E [R26.64], R17 ;  /* 0x000000111a002986 */ /* 0x000fe2000c101904 */
[----:B------:R-:W-:Y:S02]  /*6250*/  ISETP.LT.AND P4, PT, R4, c[0x0][0x17c], !P0 ;  /* 0x00005f0004007a0c */ /* 0x000fe40004781270 */
[----:B------:R-:W-:-:S02]  /*6260*/  IADD3 R4, R2, 0x28, RZ ;  /* 0x0000002802047810 */ /* 0x000fc40007ffe0ff */
[-C--:B------:R-:W-:Y:S02]  /*6270*/  LEA.HI.X.SX32 R31, R6, R3.reuse, 0x2, P6 ;  /* 0x00000003061f7211 */ /* 0x080fe400030f16ff */
[CC--:B------:R-:W-:Y:S02]  /*6280*/  LEA R20, P6, R5.reuse, R0.reuse, 0x2 ;  /* 0x0000000005147211 */ /* 0x0c0fe400078c10ff */
[C---:B-1----:R-:W-:Y:S01]  /*6290*/  IADD3 R29, R5.reuse, c[0x0][0x198], RZ ;  /* 0x00006600051d7a10 */ /* 0x042fe20007ffe0ff */
[----:B-----5:R1:W-:Y:S01]  /*62a0*/  @P3 STG.E [R30.64], R12 ;  /* 0x0000000c1e003986 */ /* 0x0203e2000c101904 */
[----:B------:R-:W-:Y:S02]  /*62b0*/  ISETP.LT.AND P2, PT, R4, c[0x0][0x17c], !P0 ;  /* 0x00005f0004007a0c */ /* 0x000fe40004741270 */
[----:B------:R-:W-:Y:S02]  /*62c0*/  LEA.HI.X.SX32 R21, R5, R3, 0x2, P6 ;  /* 0x0000000305157211 */ /* 0x000fe400030f16ff */
[C---:B------:R-:W-:Y:S01]  /*62d0*/  IADD3 R32, R29.reuse, c[0x0][0x198], RZ ;  /* 0x000066001d207a10 */ /* 0x040fe20007ffe0ff */
[----:B------:R-:W2:Y:S01]  /*62e0*/  LDS.128 R4, [R38+0x800] ;  /* 0x0008000026047984 */ /* 0x000ea20000000c00 */
[----:B------:R-:W-:-:S02]  /*62f0*/  LEA R28, P6, R29, R0, 0x2 ;  /* 0x000000001d1c7211 */ /* 0x000fc400078c10ff */
[C---:B------:R-:W-:Y:S01]  /*6300*/  IADD3 R25, R2.reuse, 0x29, RZ ;  /* 0x0000002902197810 */ /* 0x040fe20007ffe0ff */
[----:B------:R3:W-:Y:S01]  /*6310*/  @P5 STG.E [R20.64], R13 ;  /* 0x0000000d14005986 */ /* 0x0007e2000c101904 */
[----:B------:R-:W-:Y:S02]  /*6320*/  IADD3 R24, R2, 0x2a, RZ ;  /* 0x0000002a02187810 */ /* 0x000fe40007ffe0ff */
[C---:B------:R-:W-:Y:S02]  /*6330*/  LEA R16, P3, R32.reuse, R0, 0x2 ;  /* 0x0000000020107211 */ /* 0x040fe400078610ff */
[-C--:B------:R-:W-:Y:S02]  /*6340*/  LEA.HI.X.SX32 R29, R29, R3.reuse, 0x2, P6 ;  /* 0x000000031d1d7211 */ /* 0x080fe400030f16ff */
[C---:B-1----:R-:W-:Y:S02]  /*6350*/  IADD3 R12, R32.reuse, c[0x0][0x198], RZ ;  /* 0x00006600200c7a10 */ /* 0x042fe40007ffe0ff */
[----:B------:R-:W-:Y:S01]  /*6360*/  LEA.HI.X.SX32 R17, R32, R3, 0x2, P3 ;  /* 0x0000000320117211 */ /* 0x000fe200018f16ff */
[----:B----4-:R1:W-:Y:S01]  /*6370*/  @P1 STG.E [R28.64], R8 ;  /* 0x000000081c001986 */ /* 0x0103e2000c101904 */
[----:B------:R-:W-:-:S02]  /*6380*/  ISETP.LT.AND P5, PT, R25, c[0x0][0x17c], !P0 ;  /* 0x00005f0019007a0c */ /* 0x000fc400047a1270 */
[----:B------:R-:W-:Y:S01]  /*6390*/  ISETP.LT.AND P3, PT, R24, c[0x0][0x17c], !P0 ;  /* 0x00005f0018007a0c */ /* 0x000fe20004761270 */
[----:B------:R4:W-:Y:S01]  /*63a0*/  @P4 STG.E [R16.64], R9 ;  /* 0x0000000910004986 */ /* 0x0009e2000c101904 */
[C---:B------:R-:W-:Y:S02]  /*63b0*/  LEA R32, P1, R12.reuse, R0, 0x2 ;  /* 0x000000000c207211 */ /* 0x040fe400078210ff */
[----:B------:R-:W-:Y:S01]  /*63c0*/  IADD3 R31, R12, c[0x0][0x198], RZ ;  /* 0x000066000c1f7a10 */ /* 0x000fe20007ffe0ff */
[----:B------:R-:W5:Y:S01]  /*63d0*/  LDS.128 R24, [R37+0x800] ;  /* 0x0008000025187984 */ /* 0x000f620000000c00 */
[C---:B------:R-:W-:Y:S02]  /*63e0*/  IADD3 R30, R2.reuse, 0x2b, RZ ;  /* 0x0000002b021e7810 */ /* 0x040fe40007ffe0ff */
[----:B---3--:R-:W-:Y:S02]  /*63f0*/  IADD3 R13, R2, 0x2c, RZ ;  /* 0x0000002c020d7810 */ /* 0x008fe40007ffe0ff */
[----:B------:R-:W-:-:S02]  /*6400*/  LEA.HI.X.SX32 R33, R12, R3, 0x2, P1 ;  /* 0x000000030c217211 */ /* 0x000fc400008f16ff */
[----:B------:R-:W-:Y:S02]  /*6410*/  LEA R12, P6, R31, R0, 0x2 ;  /* 0x000000001f0c7211 */ /* 0x000fe400078c10ff */
[----:B------:R-:W-:Y:S01]  /*6420*/  ISETP.LT.AND P1, PT, R13, c[0x0][0x17c], !P0 ;  /* 0x00005f000d007a0c */ /* 0x000fe20004721270 */
[----:B------:R-:W-:Y:S01]  /*6430*/  @P2 STG.E [R32.64], R204 ;  /* 0x000000cc20002986 */ /* 0x000fe2000c101904 */
[----:B------:R-:W-:Y:S02]  /*6440*/  ISETP.LT.AND P4, PT, R30, c[0x0][0x17c], !P0 ;  /* 0x00005f001e007a0c */ /* 0x000fe40004781270 */
[C---:B------:R-:W-:Y:S02]  /*6450*/  IADD3 R21, R31.reuse, c[0x0][0x198], RZ ;  /* 0x000066001f157a10 */ /* 0x040fe40007ffe0ff */
[----:B------:R-:W-:Y:S02]  /*6460*/  LEA.HI.X.SX32 R13, R31, R3, 0x2, P6 ;  /* 0x000000031f0d7211 */ /* 0x000fe400030f16ff */
[----:B------:R-:W3:Y:S01]  /*6470*/  LDS.128 R28, [R36+0x800] ;  /* 0x00080000241c7984 */ /* 0x000ee20000000c00 */
[----:B------:R-:W-:-:S02]  /*6480*/  IADD3 R34, R21, c[0x0][0x198], RZ ;  /* 0x0000660015227a10 */ /* 0x000fc40007ffe0ff */
[CC--:B-1----:R-:W-:Y:S01]  /*6490*/  LEA R8, P2, R21.reuse, R0.reuse, 0x2 ;  /* 0x0000000015087211 */ /* 0x0c2fe200078410ff */
[----:B------:R1:W-:Y:S01]  /*64a0*/  @P5 STG.E [R12.64], R205 ;  /* 0x000000cd0c005986 */ /* 0x0003e2000c101904 */
[----:B----4-:R-:W-:Y:S02]  /*64b0*/  IADD3 R17, R2, 0x2d, RZ ;  /* 0x0000002d02117810 */ /* 0x010fe40007ffe0ff */
[C---:B------:R-:W-:Y:S02]  /*64c0*/  LEA R16, P6, R34.reuse, R0, 0x2 ;  /* 0x0000000022107211 */ /* 0x040fe400078c10ff */
[-C--:B------:R-:W-:Y:S02]  /*64d0*/  LEA.HI.X.SX32 R9, R21, R3.reuse, 0x2, P2 ;  /* 0x0000000315097211 */ /* 0x080fe400010f16ff */
[----:B------:R-:W-:Y:S02]  /*64e0*/  ISETP.LT.AND P5, PT, R17, c[0x0][0x17c], !P0 ;  /* 0x00005f0011007a0c */ /* 0x000fe400047a1270 */
[C---:B------:R-:W-:Y:S01]  /*64f0*/  LEA.HI.X.SX32 R17, R34.reuse, R3, 0x2, P6 ;  /* 0x0000000322117211 */ /* 0x040fe200030f16ff */
[----:B--2---:R-:W-:Y:S01]  /*6500*/  @P3 STG.E [R8.64], R4 ;  /* 0x0000000408003986 */ /* 0x004fe2000c101904 */
[----:B------:R-:W-:-:S02]  /*6510*/  IADD3 R34, R34, c[0x0][0x198], RZ ;  /* 0x0000660022227a10 */ /* 0x000fc40007ffe0ff */
[----:B------:R-:W-:Y:S01]  /*6520*/  IADD3 R20, R2, 0x2e, RZ ;  /* 0x0000002e02147810 */ /* 0x000fe20007ffe0ff */
[----:B------:R2:W-:Y:S01]  /*6530*/  @P4 STG.E [R16.64], R5 ;  /* 0x0000000510004986 */ /* 0x0005e2000c101904 */
[C---:B-1----:R-:W-:Y:S02]  /*6540*/  LEA R12, P3, R34.reuse, R0, 0x2 ;  /* 0x00000000220c7211 */ /* 0x042fe400078610ff */
[C---:B------:R-:W-:Y:S02]  /*6550*/  IADD3 R33, R34.reuse, c[0x0][0x198], RZ ;  /* 0x0000660022217a10 */ /* 0x040fe40007ffe0ff */
[----:B------:R-:W-:Y:S02]  /*6560*/  LEA.HI.X.SX32 R13, R34, R3, 0x2, P3 ;  /* 0x00000003220d7211 */ /* 0x000fe400018f16ff */
[----:B------:R-:W-:Y:S02]  /*6570*/  IADD3 R34, R33, c[0x0][0x198], RZ ;  /* 0x0000660021227a10 */ /* 0x000fe40007ffe0ff */
[----:B------:R-:W-:Y:S01]  /*6580*/  ISETP.LT.AND P2, PT, R20, c[0x0][0x17c], !P0 ;  /* 0x00005f0014007a0c */ /* 0x000fe20004741270 */
[----:B-----5:R1:W-:Y:S01]  /*6590*/  @P1 STG.E [R12.64], R24 ;  /* 0x000000180c001986 */ /* 0x0203e2000c101904 */
[----:B------:R-:W-:-:S02]  /*65a0*/  IADD3 R21, R2, 0x2f, RZ ;  /* 0x0000002f02157810 */ /* 0x000fc40007ffe0ff */
[-C--:B------:R-:W-:Y:S02]  /*65b0*/  LEA R20, P6, R33, R0.reuse, 0x2 ;  /* 0x0000000021147211 */ /* 0x080fe400078c10ff */
[C---:B--2---:R-:W-:Y:S02]  /*65c0*/  IADD3 R17, R34.reuse, c[0x0][0x198], RZ ;  /* 0x0000660022117a10 */ /* 0x044fe40007ffe0ff */
[----:B------:R-:W-:Y:S02]  /*65d0*/  ISETP.LT.AND P4, PT, R21, c[0x0][0x17c], !P0 ;  /* 0x00005f0015007a0c */ /* 0x000fe40004781270 */
[----:B------:R-:W-:Y:S02]  /*65e0*/  LEA R4, P1, R34, R0, 0x2 ;  /* 0x0000000022047211 */ /* 0x000fe400078210ff */
[----:B------:R-:W-:Y:S02]  /*65f0*/  LEA.HI.X.SX32 R21, R33, R3, 0x2, P6 ;  /* 0x0000000321157211 */ /* 0x000fe400030f16ff */
[----:B------:R-:W-:-:S02]  /*6600*/  IADD3 R32, R2, 0x30, RZ ;  /* 0x0000003002207810 */ /* 0x000fc40007ffe0ff */
[----:B------:R-:W-:Y:S01]  /*6610*/  IADD3 R9, R2, 0x31, RZ ;  /* 0x0000003102097810 */ /* 0x000fe20007ffe0ff */
[----:B------:R2:W-:Y:S01]  /*6620*/  @P5 STG.E [R20.64], R25 ;  /* 0x0000001914005986 */ /* 0x0005e2000c101904 */
[C---:B-1----:R-:W-:Y:S02]  /*6630*/  IADD3 R13, R17.reuse, c[0x0][0x198], RZ ;  /* 0x00006600110d7a10 */ /* 0x042fe40007ffe0ff */
[----:B------:R-:W-:Y:S02]  /*6640*/  LEA R8, P6, R17, R0, 0x2 ;  /* 0x0000000011087211 */ /* 0x000fe400078c10ff */
[----:B------:R-:W-:Y:S02]  /*6650*/  LEA.HI.X.SX32 R5, R34, R3, 0x2, P1 ;  /* 0x0000000322057211 */ /* 0x000fe400008f16ff */
[----:B------:R-:W-:Y:S02]  /*6660*/  ISETP.LT.AND P3, PT, R32, c[0x0][0x17c], !P0 ;  /* 0x00005f0020007a0c */ /* 0x000fe40004761270 */
[----:B------:R-:W-:Y:S01]  /*6670*/  IADD3 R16, R2, 0x32, RZ ;  /* 0x0000003202107810 */ /* 0x000fe20007ffe0ff */
[----:B---3--:R-:W-:Y:S01]  /*6680*/  @P2 STG.E [R4.64], R28 ;  /* 0x0000001c04002986 */ /* 0x008fe2000c101904 */
[----:B------:R-:W-:-:S02]  /*6690*/  ISETP.LT.AND P5, PT, R9, c[0x0][0x17c], !P0 ;  /* 0x00005f0009007a0c */ /* 0x000fc400047a1270 */
[----:B--2---:R-:W-:Y:S02]  /*66a0*/  IADD3 R21, R13, c[0x0][0x198], RZ ;  /* 0x000066000d157a10 */ /* 0x004fe40007ffe0ff */
[----:B------:R-:W-:Y:S02]  /*66b0*/  LEA.HI.X.SX32 R9, R17, R3, 0x2, P6 ;  /* 0x0000000311097211 */ /* 0x000fe400030f16ff */
[----:B------:R-:W-:Y:S02]  /*66c0*/  ISETP.LT.AND P1, PT, R16, c[0x0][0x17c], !P0 ;  /* 0x00005f0010007a0c */ /* 0x000fe40004721270 */
[-C--:B------:R-:W-:Y:S01]  /*66d0*/  LEA R12, P2, R13, R0.reuse, 0x2 ;  /* 0x000000000d0c7211 */ /* 0x080fe200078410ff */
[----:B------:R1:W-:Y:S01]  /*66e0*/  @P4 STG.E [R8.64], R29 ;  /* 0x0000001d08004986 */ /* 0x0003e2000c101904 */
[----:B------:R-:W-:Y:S02]  /*66f0*/  IADD3 R17, R2, 0x33, RZ ;  /* 0x0000003302117810 */ /* 0x000fe40007ffe0ff */
[----:B------:R-:W-:-:S02]  /*6700*/  LEA R16, P6, R21, R0, 0x2 ;  /* 0x0000000015107211 */ /* 0x000fc400078c10ff */
[----:B------:R-:W-:Y:S02]  /*6710*/  IADD3 R24, R21, c[0x0][0x198], RZ ;  /* 0x0000660015187a10 */ /* 0x000fe40007ffe0ff */
[-C--:B------:R-:W-:Y:S02]  /*6720*/  LEA.HI.X.SX32 R13, R13, R3.reuse, 0x2, P2 ;  /* 0x000000030d0d7211 */ /* 0x080fe400010f16ff */
[----:B------:R-:W-:Y:S02]  /*6730*/  ISETP.LT.AND P4, PT, R17, c[0x0][0x17c], !P0 ;  /* 0x00005f0011007a0c */ /* 0x000fe40004781270 */
[----:B------:R-:W-:Y:S01]  /*6740*/  LEA.HI.X.SX32 R17, R21, R3, 0x2, P6 ;  /* 0x0000000315117211 */ /* 0x000fe200030f16ff */
[----:B------:R2:W-:Y:S01]  /*6750*/  @P3 STG.E [R12.64], R22 ;  /* 0x000000160c003986 */ /* 0x0005e2000c101904 */
[----:B------:R-:W-:Y:S02]  /*6760*/  IADD3 R21, R24, c[0x0][0x198], RZ ;  /* 0x0000660018157a10 */ /* 0x000fe40007ffe0ff */
[----:B-1----:R-:W-:Y:S01]  /*6770*/  IADD3 R9, R2, 0x35, RZ ;  /* 0x0000003502097810 */ /* 0x002fe20007ffe0ff */
[----:B------:R1:W-:Y:S01]  /*6780*/  @P5 STG.E [R16.64], R23 ;  /* 0x0000001710005986 */ /* 0x0003e2000c101904 */
[----:B------:R-:W-:-:S02]  /*6790*/  LEA R4, P3, R24, R0, 0x2 ;  /* 0x0000000018047211 */ /* 0x000fc400078610ff */
[----:B------:R-:W-:Y:S02]  /*67a0*/  LEA R8, P6, R21, R0, 0x2 ;  /* 0x0000000015087211 */ /* 0x000fe400078c10ff */
[----:B------:R-:W-:Y:S02]  /*67b0*/  IADD3 R20, R2, 0x34, RZ ;  /* 0x0000003402147810 */ /* 0x000fe40007ffe0ff */
[----:B------:R-:W-:Y:S02]  /*67c0*/  ISETP.LT.AND P5, PT, R9, c[0x0][0x17c], !P0 ;  /* 0x00005f0009007a0c */ /* 0x000fe400047a1270 */
[-C--:B------:R-:W-:Y:S02]  /*67d0*/  LEA.HI.X.SX32 R5, R24, R3.reuse, 0x2, P3 ;  /* 0x0000000318057211 */ /* 0x080fe400018f16ff */
[C---:B------:R-:W-:Y:S02]  /*67e0*/  LEA.HI.X.SX32 R9, R21.reuse, R3, 0x2, P6 ;  /* 0x0000000315097211 */ /* 0x040fe400030f16ff */
[----:B------:R-:W-:Y:S01]  /*67f0*/  IADD3 R21, R21, c[0x0][0x198], RZ ;  /* 0x0000660015157a10 */ /* 0x000fe20007ffe0ff */
[----:B------:R-:W-:Y:S01]  /*6800*/  @P1 STG.E [R4.64], R18 ;  /* 0x0000001204001986 */ /* 0x000fe2000c101904 */
[----:B------:R-:W-:-:S02]  /*6810*/  ISETP.LT.AND P2, PT, R20, c[0x0][0x17c], !P0 ;  /* 0x00005f0014007a0c */ /* 0x000fc40004741270 */
[C---:B--2---:R-:W-:Y:S01]  /*6820*/  IADD3 R22, R21.reuse, c[0x0][0x198], RZ ;  /* 0x0000660015167a10 */ /* 0x044fe20007ffe0ff */
[----:B------:R2:W-:Y:S01]  /*6830*/  @P4 STG.E [R8.64], R19 ;  /* 0x0000001308004986 */ /* 0x0005e2000c101904 */
[CC--:B------:R-:W-:Y:S02]  /*6840*/  LEA R12, P1, R21.reuse, R0.reuse, 0x2 ;  /* 0x00000000150c7211 */ /* 0x0c0fe400078210ff */
[----:B-1----:R-:W-:Y:S02]  /*6850*/  IADD3 R17, R2, 0x37, RZ ;  /* 0x0000003702117810 */ /* 0x002fe40007ffe0ff */
[C---:B------:R-:W-:Y:S02]  /*6860*/  LEA R16, P6, R22.reuse, R0, 0x2 ;  /* 0x0000000016107211 */ /* 0x040fe400078c10ff */
[----:B------:R-:W-:Y:S02]  /*6870*/  LEA.HI.X.SX32 R13, R21, R3, 0x2, P1 ;  /* 0x00000003150d7211 */ /* 0x000fe400008f16ff */
[----:B------:R-:W-:-:S02]  /*6880*/  IADD3 R21, R22, c[0x0][0x198], RZ ;  /* 0x0000660016157a10 */ /* 0x000fc40007ffe0ff */
[----:B------:R-:W-:Y:S01]  /*6890*/  ISETP.LT.AND P4, PT, R17, c[0x0][0x17c], !P0 ;  /* 0x00005f0011007a0c */ /* 0x000fe20004781270 */
[----:B------:R-:W-:Y:S01]  /*68a0*/  @P2 STG.E [R12.64], R14 ;  /* 0x0000000e0c002986 */ /* 0x000fe2000c101904 */
[----:B------:R-:W-:Y:S02]  /*68b0*/  LEA.HI.X.SX32 R17, R22, R3, 0x2, P6 ;  /* 0x0000000316117211 */ /* 0x000fe400030f16ff */
[C---:B--2---:R-:W-:Y:S02]  /*68c0*/  IADD3 R19, R21.reuse, c[0x0][0x198], RZ ;  /* 0x0000660015137a10 */ /* 0x044fe40007ffe0ff */
[C---:B------:R-:W-:Y:S01]  /*68d0*/  IADD3 R20, R2.reuse, 0x36, RZ ;  /* 0x0000003602147810 */ /* 0x040fe20007ffe0ff */
[----:B------:R1:W-:Y:S01]  /*68e0*/  @P5 STG.E [R16.64], R15 ;  /* 0x0000000f10005986 */ /* 0x0003e2000c101904 */
[----:B------:R-:W-:Y:S02]  /*68f0*/  LEA R4, P2, R21, R0, 0x2 ;  /* 0x0000000015047211 */ /* 0x000fe400078410ff */
[----:B------:R-:W-:-:S02]  /*6900*/  IADD3 R9, R2, 0x39, RZ ;  /* 0x0000003902097810 */ /* 0x000fc40007ffe0ff */
[----:B------:R-:W-:Y:S02]  /*6910*/  LEA R8, P5, R19, R0, 0x2 ;  /* 0x0000000013087211 */ /* 0x000fe400078a10ff */
[----:B------:R-:W-:Y:S02]  /*6920*/  ISETP.LT.AND P3, PT, R20, c[0x0][0x17c], !P0 ;  /* 0x00005f0014007a0c */ /* 0x000fe40004761270 */
[-C--:B------:R-:W-:Y:S02]  /*6930*/  LEA.HI.X.SX32 R5, R21, R3.reuse, 0x2, P2 ;  /* 0x0000000315057211 */ /* 0x080fe400010f16ff */
[----:B------:R-:W-:Y:S02]  /*6940*/  ISETP.LT.AND P2, PT, R9, c[0x0][0x17c], !P0 ;  /* 0x00005f0009007a0c */ /* 0x000fe40004741270 */
[C---:B------:R-:W-:Y:S02]  /*6950*/  LEA.HI.X.SX32 R9, R19.reuse, R3, 0x2, P5 ;  /* 0x0000000313097211 */ /* 0x040fe400028f16ff */
[----:B------:R-:W-:-:S02]  /*6960*/  IADD3 R19, R19, c[0x0][0x198], RZ ;  /* 0x0000660013137a10 */ /* 0x000fc40007ffe0ff */
[C---:B------:R-:W-:Y:S02]  /*6970*/  IADD3 R18, R2.reuse, 0x3a, RZ ;  /* 0x0000003a02127810 */ /* 0x040fe40007ffe0ff */
[----:B------:R-:W-:Y:S01]  /*6980*/  IADD3 R20, R2, 0x38, RZ ;  /* 0x0000003802147810 */ /* 0x000fe20007ffe0ff */
[----:B------:R-:W-:Y:S01]  /*6990*/  @P3 STG.E [R4.64], R10 ;  /* 0x0000000a04003986 */ /* 0x000fe2000c101904 */
[----:B-1----:R-:W-:Y:S02]  /*69a0*/  IADD3 R17, R19, c[0x0][0x198], RZ ;  /* 0x0000660013117a10 */ /* 0x002fe40007ffe0ff */
[----:B------:R-:W-:Y:S01]  /*69b0*/  ISETP.LT.AND P5, PT, R18, c[0x0][0x17c], !P0 ;  /* 0x00005f0012007a0c */ /* 0x000fe200047a1270 */
[----:B------:R1:W-:Y:S01]  /*69c0*/  @P4 STG.E [R8.64], R11 ;  /* 0x0000000b08004986 */ /* 0x0003e2000c101904 */
[----:B------:R-:W-:Y:S02]  /*69d0*/  ISETP.LT.AND P1, PT, R20, c[0x0][0x17c], !P0 ;  /* 0x00005f0014007a0c */ /* 0x000fe40004721270 */
[----:B------:R-:W-:-:S02]  /*69e0*/  IADD3 R18, R17, c[0x0][0x198], RZ ;  /* 0x0000660011127a10 */ /* 0x000fc40007ffe0ff */
[-C--:B------:R-:W-:Y:S02]  /*69f0*/  LEA R12, P3, R19, R0.reuse, 0x2 ;  /* 0x00000000130c7211 */ /* 0x080fe400078610ff */
[C---:B------:R-:W-:Y:S02]  /*6a00*/  IADD3 R15, R2.reuse, 0x3b, RZ ;  /* 0x0000003b020f7810 */ /* 0x040fe40007ffe0ff */
[----:B------:R-:W-:Y:S02]  /*6a10*/  LEA R14, P6, R17, R0, 0x2 ;  /* 0x00000000110e7211 */ /* 0x000fe400078c10ff */
[----:B------:R-:W-:Y:S02]  /*6a20*/  IADD3 R16, R2, 0x3c, RZ ;  /* 0x0000003c02107810 */ /* 0x000fe40007ffe0ff */
[----:B-1----:R-:W-:Y:S02]  /*6a30*/  IADD3 R9, R18, c[0x0][0x198], RZ ;  /* 0x0000660012097a10 */ /* 0x002fe40007ffe0ff */
[----:B------:R-:W-:-:S02]  /*6a40*/  LEA.HI.X.SX32 R13, R19, R3, 0x2, P3 ;  /* 0x00000003130d7211 */ /* 0x000fc400018f16ff */
[----:B------:R-:W-:Y:S02]  /*6a50*/  IADD3 R11, R9, c[0x0][0x198], RZ ;  /* 0x00006600090b7a10 */ /* 0x000fe40007ffe0ff */
[----:B------:R-:W-:Y:S01]  /*6a60*/  ISETP.LT.AND P4, PT, R15, c[0x0][0x17c], !P0 ;  /* 0x00005f000f007a0c */ /* 0x000fe20004781270 */
[----:B------:R1:W-:Y:S01]  /*6a70*/  @P1 STG.E [R12.64], R206 ;  /* 0x000000ce0c001986 */ /* 0x0003e2000c101904 */
[----:B------:R-:W-:Y:S02]  /*6a80*/  LEA.HI.X.SX32 R15, R17, R3, 0x2, P6 ;  /* 0x00000003110f7211 */ /* 0x000fe400030f16ff */
[----:B------:R-:W-:Y:S02]  /*6a90*/  ISETP.LT.AND P3, PT, R16, c[0x0][0x17c], !P0 ;  /* 0x00005f0010007a0c */ /* 0x000fe40004761270 */
[----:B------:R-:W-:Y:S01]  /*6aa0*/  LEA R8, P6, R9, R0, 0x2 ;  /* 0x0000000009087211 */ /* 0x000fe200078c10ff */
[----:B------:R2:W-:Y:S01]  /*6ab0*/  @P2 STG.E [R14.64], R207 ;  /* 0x000000cf0e002986 */ /* 0x0005e2000c101904 */
[----:B------:R-:W-:-:S02]  /*6ac0*/  IADD3 R16, R11, c[0x0][0x198], RZ ;  /* 0x000066000b107a10 */ /* 0x000fc40007ffe0ff */
[----:B------:R-:W-:Y:S02]  /*6ad0*/  IADD3 R5, R2, 0x3d, RZ ;  /* 0x0000003d02057810 */ /* 0x000fe40007ffe0ff */
[-C--:B------:R-:W-:Y:S02]  /*6ae0*/  LEA R4, P1, R18, R0.reuse, 0x2 ;  /* 0x0000000012047211 */ /* 0x080fe400078210ff */
[-C--:B------:R-:W-:Y:S02]  /*6af0*/  LEA.HI.X.SX32 R9, R9, R3.reuse, 0x2, P6 ;  /* 0x0000000309097211 */ /* 0x080fe400030f16ff */
[----:B-1----:R-:W-:Y:S02]  /*6b00*/  LEA R12, P6, R16, R0, 0x2 ;  /* 0x00000000100c7211 */ /* 0x002fe400078c10ff */
[----:B------:R-:W-:Y:S02]  /*6b10*/  ISETP.LT.AND P2, PT, R5, c[0x0][0x17c], !P0 ;  /* 0x00005f0005007a0c */ /* 0x000fe40004741270 */
[----:B------:R-:W-:-:S02]  /*6b20*/  LEA.HI.X.SX32 R5, R18, R3, 0x2, P1 ;  /* 0x0000000312057211 */ /* 0x000fc400008f16ff */
[C---:B------:R-:W-:Y:S02]  /*6b30*/  LEA R10, P1, R11.reuse, R0, 0x2 ;  /* 0x000000000b0a7211 */ /* 0x040fe400078210ff */
[----:B--2---:R-:W-:Y:S01]  /*6b40*/  IADD3 R15, R16, c[0x0][0x198], RZ ;  /* 0x00006600100f7a10 */ /* 0x004fe20007ffe0ff */
[----:B------:R1:W-:Y:S01]  /*6b50*/  @P5 STG.E [R4.64], R6 ;  /* 0x0000000604005986 */ /* 0x0003e2000c101904 */
[----:B------:R-:W-:Y:S02]  /*6b60*/  IADD3 R18, R2, 0x3e, RZ ;  /* 0x0000003e02127810 */ /* 0x000fe40007ffe0ff */
[-C--:B------:R-:W-:Y:S01]  /*6b70*/  LEA.HI.X.SX32 R13, R16, R3.reuse, 0x2, P6 ;  /* 0x00000003100d7211 */ /* 0x080fe200030f16ff */
[----:B------:R1:W-:Y:S01]  /*6b80*/  @P4 STG.E [R8.64], R7 ;  /* 0x0000000708004986 */ /* 0x0003e2000c101904 */
[----:B------:R-:W-:Y:S02]  /*6b90*/  IADD3 R16, R2, 0x3f, RZ ;  /* 0x0000003f02107810 */ /* 0x000fe40007ffe0ff */
[----:B------:R-:W-:-:S02]  /*6ba0*/  LEA.HI.X.SX32 R11, R11, R3, 0x2, P1 ;  /* 0x000000030b0b7211 */ /* 0x000fc400008f16ff */
[----:B------:R-:W-:Y:S02]  /*6bb0*/  ISETP.LT.AND P1, PT, R18, c[0x0][0x17c], !P0 ;  /* 0x00005f0012007a0c */ /* 0x000fe40004721270 */
[----:B------:R-:W-:Y:S01]  /*6bc0*/  ISETP.LT.AND P0, PT, R16, c[0x0][0x17c], !P0 ;  /* 0x00005f0010007a0c */ /* 0x000fe20004701270 */
[----:B------:R1:W-:Y:S01]  /*6bd0*/  @P3 STG.E [R10.64], R26 ;  /* 0x0000001a0a003986 */ /* 0x0003e2000c101904 */
[CC--:B------:R-:W-:Y:S02]  /*6be0*/  LEA R14, P6, R15.reuse, R0.reuse, 0x2 ;  /* 0x000000000f0e7211 */ /* 0x0c0fe400078c10ff */
[C---:B------:R-:W-:Y:S01]  /*6bf0*/  IADD3 R17, R15.reuse, c[0x0][0x198], RZ ;  /* 0x000066000f117a10 */ /* 0x040fe20007ffe0ff */
[----:B------:R1:W-:Y:S01]  /*6c00*/  @P2 STG.E [R12.64], R27 ;  /* 0x0000001b0c002986 */ /* 0x0003e2000c101904 */
[----:B------:R-:W-:Y:S02]  /*6c10*/  LEA.HI.X.SX32 R15, R15, R3, 0x2, P6 ;  /* 0x000000030f0f7211 */ /* 0x000fe400030f16ff */
[----:B------:R-:W-:-:S03]  /*6c20*/  LEA R2, P6, R17, R0, 0x2 ;  /* 0x0000000011027211 */ /* 0x000fc600078c10ff */
[----:B------:R1:W-:Y:S01]  /*6c30*/  @P1 STG.E [R14.64], R30 ;  /* 0x0000001e0e001986 */ /* 0x0003e2000c101904 */
[----:B------:R-:W-:Y:S01]  /*6c40*/  LEA.HI.X.SX32 R3, R17, R3, 0x2, P6 ;  /* 0x0000000311037211 */ /* 0x000fe200030f16ff */
[----:B------:R-:W-:Y:S08]  /*6c50*/  @!P0 EXIT ;  /* 0x000000000000894d */ /* 0x000ff00003800000 */
[----:B------:R-:W-:Y:S01]  /*6c60*/  STG.E [R2.64], R31 ;  /* 0x0000001f02007986 */ /* 0x000fe2000c101904 */
[----:B------:R-:W-:Y:S05]  /*6c70*/  EXIT ;  /* 0x000000000000794d */ /* 0x000fea0003800000 */
.L_x_3:
[----:B------:R-:W-:-:S00]  /*6c80*/  BRA `(.L_x_3) ;  /* 0xfffffff000007947 */ /* 0x000fc0000383ffff */
[----:B------:R-:W-:-:S00]  /*6c90*/  NOP ;  /* 0x0000000000007918 */ /* 0x000fc00000000000 */
        /* <DEDUP_REMOVED lines=14> */
.L_x_4:


//--------------------- .nv.shared.matmul_kernel  --------------------------
	.section	.nv.shared.matmul_kernel,"aw",@nobits
	.sectionflags	@""
	.align	16
